//
// Generated by NVIDIA NVVM Compiler
//
// Compiler Build ID: CL-36424714
// Cuda compilation tools, release 13.0, V13.0.88
// Based on NVVM 20.0.0
//

.version 9.0
.target sm_100
.address_size 64

	// .globl	_Z23amplitude_encode_kernelPKdP7double2mmd
.extern .shared .align 16 .b8 sdata[];

.visible .entry _Z23amplitude_encode_kernelPKdP7double2mmd(
	.param .u64 .ptr .align 1 _Z23amplitude_encode_kernelPKdP7double2mmd_param_0,
	.param .u64 .ptr .align 1 _Z23amplitude_encode_kernelPKdP7double2mmd_param_1,
	.param .u64 _Z23amplitude_encode_kernelPKdP7double2mmd_param_2,
	.param .u64 _Z23amplitude_encode_kernelPKdP7double2mmd_param_3,
	.param .f64 _Z23amplitude_encode_kernelPKdP7double2mmd_param_4
)
{
	.reg .pred 	%p<5>;
	.reg .b32 	%r<5>;
	.reg .b64 	%rd<15>;
	.reg .b64 	%fd<16>;

	ld.param.u64 	%rd8, [_Z23amplitude_encode_kernelPKdP7double2mmd_param_0];
	ld.param.u64 	%rd5, [_Z23amplitude_encode_kernelPKdP7double2mmd_param_1];
	ld.param.u64 	%rd6, [_Z23amplitude_encode_kernelPKdP7double2mmd_param_2];
	ld.param.u64 	%rd7, [_Z23amplitude_encode_kernelPKdP7double2mmd_param_3];
	ld.param.f64 	%fd6, [_Z23amplitude_encode_kernelPKdP7double2mmd_param_4];
	cvta.to.global.u64 	%rd1, %rd8;
	mov.u32 	%r2, %ctaid.x;
	mov.u32 	%r3, %ntid.x;
	mov.u32 	%r4, %tid.x;
	mad.lo.s32 	%r1, %r2, %r3, %r4;
	mul.wide.u32 	%rd2, %r1, 2;
	setp.ge.u64 	%p1, %rd2, %rd7;
	@%p1 bra 	$L__BB0_7;
	add.s64 	%rd3, %rd2, 1;
	setp.ge.u64 	%p2, %rd3, %rd6;
	mov.f64 	%fd15, 0d0000000000000000;
	@%p2 bra 	$L__BB0_3;
	mul.wide.u32 	%rd11, %r1, 16;
	add.s64 	%rd12, %rd1, %rd11;
	ld.global.nc.v2.f64 	{%fd14, %fd15}, [%rd12];
	bra.uni 	$L__BB0_5;
$L__BB0_3:
	setp.ge.u64 	%p3, %rd2, %rd6;
	mov.f64 	%fd14, 0d0000000000000000;
	@%p3 bra 	$L__BB0_5;
	shl.b64 	%rd9, %rd2, 3;
	add.s64 	%rd10, %rd1, %rd9;
	ld.global.nc.f64 	%fd14, [%rd10];
$L__BB0_5:
	mul.f64 	%fd9, %fd6, %fd14;
	cvta.to.global.u64 	%rd13, %rd5;
	shl.b64 	%rd14, %rd2, 4;
	add.s64 	%rd4, %rd13, %rd14;
	mov.f64 	%fd10, 0d0000000000000000;
	st.global.v2.f64 	[%rd4], {%fd9, %fd10};
	setp.ge.u64 	%p4, %rd3, %rd7;
	@%p4 bra 	$L__BB0_7;
	mul.f64 	%fd11, %fd6, %fd15;
	mov.f64 	%fd12, 0d0000000000000000;
	st.global.v2.f64 	[%rd4+16], {%fd11, %fd12};
$L__BB0_7:
	ret;

}
	// .globl	compute_l2_norms_batch_kernel
.visible .entry compute_l2_norms_batch_kernel(
	.param .u64 .ptr .align 1 compute_l2_norms_batch_kernel_param_0,
	.param .u64 .ptr .align 1 compute_l2_norms_batch_kernel_param_1,
	.param .u64 compute_l2_norms_batch_kernel_param_2,
	.param .u64 compute_l2_norms_batch_kernel_param_3
)
{
	.reg .pred 	%p<9>;
	.reg .b32 	%r<14>;
	.reg .b64 	%rd<22>;
	.reg .b64 	%fd<16>;

	ld.param.u64 	%rd10, [compute_l2_norms_batch_kernel_param_0];
	ld.param.u64 	%rd11, [compute_l2_norms_batch_kernel_param_1];
	ld.param.u64 	%rd13, [compute_l2_norms_batch_kernel_param_2];
	ld.param.u64 	%rd12, [compute_l2_norms_batch_kernel_param_3];
	mov.u32 	%r3, %ctaid.x;
	cvt.u64.u32 	%rd1, %r3;
	setp.le.u64 	%p1, %rd13, %rd1;
	@%p1 bra 	$L__BB1_11;
	mov.u32 	%r4, %tid.x;
	cvt.u64.u32 	%rd2, %r4;
	setp.le.u64 	%p2, %rd12, %rd2;
	mov.f64 	%fd15, 0d0000000000000000;
	@%p2 bra 	$L__BB1_4;
	mov.u32 	%r5, %ntid.x;
	cvt.u64.u32 	%rd3, %r5;
	mul.lo.s64 	%rd4, %rd12, %rd1;
	mov.f64 	%fd15, 0d0000000000000000;
	mov.u64 	%rd20, %rd2;
$L__BB1_3:
	add.s64 	%rd15, %rd20, %rd4;
	shl.b64 	%rd16, %rd15, 3;
	add.s64 	%rd14, %rd10, %rd16;
	// begin inline asm
	ld.global.nc.f64 %fd6, [%rd14];
	// end inline asm
	fma.rn.f64 	%fd15, %fd6, %fd6, %fd15;
	add.s64 	%rd20, %rd20, %rd3;
	setp.lt.u64 	%p3, %rd20, %rd12;
	@%p3 bra 	$L__BB1_3;
$L__BB1_4:
	cvt.u32.u64 	%r6, %rd2;
	shl.b32 	%r7, %r6, 3;
	mov.u32 	%r8, sdata;
	add.s32 	%r1, %r8, %r7;
	st.shared.f64 	[%r1], %fd15;
	bar.sync 	0;
	mov.u32 	%r2, %ntid.x;
	setp.lt.u32 	%p4, %r2, 2;
	@%p4 bra 	$L__BB1_9;
	shr.u32 	%r9, %r2, 1;
	cvt.u64.u32 	%rd21, %r9;
$L__BB1_6:
	setp.le.u64 	%p5, %rd21, %rd2;
	@%p5 bra 	$L__BB1_8;
	cvt.u32.u64 	%r10, %rd21;
	shl.b32 	%r11, %r10, 3;
	add.s32 	%r12, %r1, %r11;
	ld.shared.f64 	%fd7, [%r12];
	ld.shared.f64 	%fd8, [%r1];
	add.f64 	%fd9, %fd7, %fd8;
	st.shared.f64 	[%r1], %fd9;
$L__BB1_8:
	bar.sync 	0;
	shr.u64 	%rd9, %rd21, 1;
	setp.gt.u64 	%p6, %rd21, 1;
	mov.u64 	%rd21, %rd9;
	@%p6 bra 	$L__BB1_6;
$L__BB1_9:
	setp.ne.s32 	%p7, %r6, 0;
	@%p7 bra 	$L__BB1_11;
	ld.shared.f64 	%fd10, [sdata];
	sqrt.rn.f64 	%fd11, %fd10;
	setp.gt.f64 	%p8, %fd10, 0d0000000000000000;
	rcp.rn.f64 	%fd12, %fd11;
	selp.f64 	%fd13, %fd12, 0d0000000000000000, %p8;
	cvta.to.global.u64 	%rd17, %rd11;
	shl.b64 	%rd18, %rd1, 3;
	add.s64 	%rd19, %rd17, %rd18;
	st.global.f64 	[%rd19], %fd13;
$L__BB1_11:
	ret;

}
	// .globl	amplitude_encode_batch_kernel
.visible .entry amplitude_encode_batch_kernel(
	.param .u64 .ptr .align 1 amplitude_encode_batch_kernel_param_0,
	.param .u64 .ptr .align 1 amplitude_encode_batch_kernel_param_1,
	.param .u64 .ptr .align 1 amplitude_encode_batch_kernel_param_2,
	.param .u64 amplitude_encode_batch_kernel_param_3,
	.param .u64 amplitude_encode_batch_kernel_param_4,
	.param .u64 amplitude_encode_batch_kernel_param_5
)
{
	.reg .pred 	%p<7>;
	.reg .b32 	%r<12>;
	.reg .b64 	%rd<42>;
	.reg .b64 	%fd<19>;

	ld.param.u64 	%rd19, [amplitude_encode_batch_kernel_param_0];
	ld.param.u64 	%rd20, [amplitude_encode_batch_kernel_param_1];
	ld.param.u64 	%rd21, [amplitude_encode_batch_kernel_param_2];
	ld.param.u64 	%rd24, [amplitude_encode_batch_kernel_param_3];
	ld.param.u64 	%rd22, [amplitude_encode_batch_kernel_param_4];
	ld.param.u64 	%rd23, [amplitude_encode_batch_kernel_param_5];
	shr.u64 	%rd1, %rd23, 1;
	mul.lo.s64 	%rd2, %rd1, %rd24;
	mov.u32 	%r2, %nctaid.x;
	mov.u32 	%r3, %ntid.x;
	mul.lo.s32 	%r1, %r2, %r3;
	mov.u32 	%r4, %ctaid.x;
	mov.u32 	%r5, %tid.x;
	mad.lo.s32 	%r6, %r4, %r3, %r5;
	cvt.u64.u32 	%rd39, %r6;
	setp.le.u64 	%p1, %rd2, %rd39;
	@%p1 bra 	$L__BB2_12;
	cvt.u64.u32 	%rd4, %r1;
	cvta.to.global.u64 	%rd5, %rd21;
	cvta.to.global.u64 	%rd6, %rd20;
	cvt.u32.u64 	%r7, %rd1;
$L__BB2_2:
	or.b64  	%rd25, %rd39, %rd1;
	and.b64  	%rd26, %rd25, -4294967296;
	setp.ne.s64 	%p2, %rd26, 0;
	@%p2 bra 	$L__BB2_4;
	cvt.u32.u64 	%r8, %rd39;
	div.u32 	%r9, %r8, %r7;
	mul.lo.s32 	%r10, %r9, %r7;
	sub.s32 	%r11, %r8, %r10;
	cvt.u64.u32 	%rd40, %r9;
	cvt.u64.u32 	%rd41, %r11;
	bra.uni 	$L__BB2_5;
$L__BB2_4:
	div.u64 	%rd40, %rd39, %rd1;
	mul.lo.s64 	%rd27, %rd40, %rd1;
	sub.s64 	%rd41, %rd39, %rd27;
$L__BB2_5:
	mul.lo.s64 	%rd14, %rd40, %rd22;
	shl.b64 	%rd15, %rd41, 1;
	shl.b64 	%rd28, %rd40, 3;
	add.s64 	%rd29, %rd5, %rd28;
	ld.global.nc.f64 	%fd1, [%rd29];
	or.b64  	%rd16, %rd15, 1;
	setp.ge.u64 	%p3, %rd16, %rd22;
	mov.f64 	%fd18, 0d0000000000000000;
	@%p3 bra 	$L__BB2_7;
	shl.b64 	%rd34, %rd14, 3;
	add.s64 	%rd35, %rd19, %rd34;
	shl.b64 	%rd36, %rd41, 4;
	add.s64 	%rd33, %rd35, %rd36;
	// begin inline asm
	ld.global.nc.v2.f64 {%fd17,%fd18}, [%rd33];
	// end inline asm
	bra.uni 	$L__BB2_9;
$L__BB2_7:
	setp.ge.u64 	%p4, %rd15, %rd22;
	mov.f64 	%fd17, 0d0000000000000000;
	@%p4 bra 	$L__BB2_9;
	add.s64 	%rd31, %rd15, %rd14;
	shl.b64 	%rd32, %rd31, 3;
	add.s64 	%rd30, %rd19, %rd32;
	// begin inline asm
	ld.global.nc.f64 %fd17, [%rd30];
	// end inline asm
$L__BB2_9:
	mul.f64 	%fd13, %fd1, %fd17;
	mul.f64 	%fd7, %fd1, %fd18;
	mad.lo.s64 	%rd37, %rd40, %rd23, %rd15;
	shl.b64 	%rd38, %rd37, 4;
	add.s64 	%rd17, %rd6, %rd38;
	mov.f64 	%fd14, 0d0000000000000000;
	st.global.v2.f64 	[%rd17], {%fd13, %fd14};
	setp.ge.u64 	%p5, %rd16, %rd23;
	@%p5 bra 	$L__BB2_11;
	mov.f64 	%fd15, 0d0000000000000000;
	st.global.v2.f64 	[%rd17+16], {%fd7, %fd15};
$L__BB2_11:
	add.s64 	%rd39, %rd39, %rd4;
	setp.lt.u64 	%p6, %rd39, %rd2;
	@%p6 bra 	$L__BB2_2;
$L__BB2_12:
	ret;

}
	// .globl	fused_amplitude_encode_batch_kernel
.visible .entry fused_amplitude_encode_batch_kernel(
	.param .u64 .ptr .align 1 fused_amplitude_encode_batch_kernel_param_0,
	.param .u64 .ptr .align 1 fused_amplitude_encode_batch_kernel_param_1,
	.param .u64 fused_amplitude_encode_batch_kernel_param_2,
	.param .u64 fused_amplitude_encode_batch_kernel_param_3,
	.param .u64 fused_amplitude_encode_batch_kernel_param_4
)
{
	.reg .pred 	%p<12>;
	.reg .b32 	%r<14>;
	.reg .b64 	%rd<32>;
	.reg .b64 	%fd<24>;

	ld.param.u64 	%rd15, [fused_amplitude_encode_batch_kernel_param_0];
	ld.param.u64 	%rd16, [fused_amplitude_encode_batch_kernel_param_1];
	ld.param.u64 	%rd19, [fused_amplitude_encode_batch_kernel_param_2];
	ld.param.u64 	%rd17, [fused_amplitude_encode_batch_kernel_param_3];
	ld.param.u64 	%rd18, [fused_amplitude_encode_batch_kernel_param_4];
	mov.u32 	%r3, %ctaid.x;
	cvt.u64.u32 	%rd1, %r3;
	setp.le.u64 	%p1, %rd19, %rd1;
	@%p1 bra 	$L__BB3_16;
	mul.lo.s64 	%rd2, %rd17, %rd1;
	mov.u32 	%r4, %tid.x;
	cvt.u64.u32 	%rd31, %r4;
	setp.le.u64 	%p2, %rd17, %rd31;
	mov.f64 	%fd22, 0d0000000000000000;
	@%p2 bra 	$L__BB3_4;
	mov.u32 	%r5, %ntid.x;
	cvt.u64.u32 	%rd4, %r5;
	mov.f64 	%fd22, 0d0000000000000000;
	mov.u64 	%rd29, %rd31;
$L__BB3_3:
	add.s64 	%rd21, %rd29, %rd2;
	shl.b64 	%rd22, %rd21, 3;
	add.s64 	%rd20, %rd15, %rd22;
	// begin inline asm
	ld.global.nc.f64 %fd9, [%rd20];
	// end inline asm
	fma.rn.f64 	%fd22, %fd9, %fd9, %fd22;
	add.s64 	%rd29, %rd29, %rd4;
	setp.lt.u64 	%p3, %rd29, %rd17;
	@%p3 bra 	$L__BB3_3;
$L__BB3_4:
	cvt.u32.u64 	%r6, %rd31;
	shl.b32 	%r7, %r6, 3;
	mov.u32 	%r8, sdata;
	add.s32 	%r1, %r8, %r7;
	st.shared.f64 	[%r1], %fd22;
	bar.sync 	0;
	mov.u32 	%r2, %ntid.x;
	setp.lt.u32 	%p4, %r2, 2;
	@%p4 bra 	$L__BB3_9;
	shr.u32 	%r9, %r2, 1;
	cvt.u64.u32 	%rd30, %r9;
$L__BB3_6:
	setp.le.u64 	%p5, %rd30, %rd31;
	@%p5 bra 	$L__BB3_8;
	cvt.u32.u64 	%r10, %rd30;
	shl.b32 	%r11, %r10, 3;
	add.s32 	%r12, %r1, %r11;
	ld.shared.f64 	%fd10, [%r12];
	ld.shared.f64 	%fd11, [%r1];
	add.f64 	%fd12, %fd10, %fd11;
	st.shared.f64 	[%r1], %fd12;
$L__BB3_8:
	bar.sync 	0;
	shr.u64 	%rd9, %rd30, 1;
	setp.gt.u64 	%p6, %rd30, 1;
	mov.u64 	%rd30, %rd9;
	@%p6 bra 	$L__BB3_6;
$L__BB3_9:
	setp.ne.s32 	%p7, %r6, 0;
	@%p7 bra 	$L__BB3_11;
	ld.shared.f64 	%fd13, [sdata];
	sqrt.rn.f64 	%fd14, %fd13;
	setp.gt.f64 	%p8, %fd14, 0d3E112E0BE826D695;
	rcp.rn.f64 	%fd15, %fd14;
	selp.f64 	%fd16, %fd15, 0d0000000000000000, %p8;
	st.shared.f64 	[sdata], %fd16;
$L__BB3_11:
	bar.sync 	0;
	setp.le.u64 	%p9, %rd18, %rd31;
	@%p9 bra 	$L__BB3_16;
	ld.shared.f64 	%fd4, [sdata];
	cvt.u64.u32 	%rd10, %r2;
	cvta.to.global.u64 	%rd11, %rd16;
	mul.lo.s64 	%rd12, %rd18, %rd1;
$L__BB3_13:
	setp.ge.u64 	%p10, %rd31, %rd17;
	mov.f64 	%fd23, 0d0000000000000000;
	@%p10 bra 	$L__BB3_15;
	add.s64 	%rd24, %rd31, %rd2;
	shl.b64 	%rd25, %rd24, 3;
	add.s64 	%rd23, %rd15, %rd25;
	// begin inline asm
	ld.global.nc.f64 %fd23, [%rd23];
	// end inline asm
$L__BB3_15:
	mul.f64 	%fd19, %fd4, %fd23;
	add.s64 	%rd26, %rd31, %rd12;
	shl.b64 	%rd27, %rd26, 4;
	add.s64 	%rd28, %rd11, %rd27;
	mov.f64 	%fd20, 0d0000000000000000;
	st.global.v2.f64 	[%rd28], {%fd19, %fd20};
	add.s64 	%rd31, %rd31, %rd10;
	setp.lt.u64 	%p11, %rd31, %rd18;
	@%p11 bra 	$L__BB3_13;
$L__BB3_16:
	ret;

}


// ===== COMPILED SASS (sm_100) =====

	.target	sm_100

	.elftype	@"ET_EXEC"


//--------------------- .note.nv.tkinfo           --------------------------
	.section	.note.nv.tkinfo,"",@"SHT_NOTE"
	.sectionflags	@"SHF_NOTE_NV_TKINFO"
	.tkinfo
        /*0018*/ 	.word	0x00000002
        /*0030*/ 	.string	""
        /*0030*/ 	.string	"ptxas"
        /*0030*/ 	.string	"Cuda compilation tools, release 13.0, V13.0.88"
        /*0030*/ 	.string	"Build cuda_13.0.r13.0/compiler.36424714_0"
        /*0030*/ 	.string	"-arch sm_100 -m 64 "



//--------------------- .note.nv.cuinfo           --------------------------
	.section	.note.nv.cuinfo,"",@"SHT_NOTE"
	.sectionflags	@"SHF_NOTE_NV_CUINFO"
        /*0018*/ 	.short	0x0002
        /*001a*/ 	.short	0x0064
        /*001c*/ 	.short	0x0082
	.zero		2


//--------------------- .nv.info                  --------------------------
	.section	.nv.info,"",@"SHT_CUDA_INFO"
	.align	4


	//----- nvinfo : EIATTR_REGCOUNT
	.align		4
        /*0000*/ 	.byte	0x04, 0x2f
        /*0002*/ 	.short	(.L_1 - .L_0)
	.align		4
.L_0:
        /*0004*/ 	.word	index@(_Z23amplitude_encode_kernelPKdP7double2mmd)
        /*0008*/ 	.word	0x0000000f


	//----- nvinfo : EIATTR_FRAME_SIZE
	.align		4
.L_1:
        /*000c*/ 	.byte	0x04, 0x11
        /*000e*/ 	.short	(.L_3 - .L_2)
	.align		4
.L_2:
        /*0010*/ 	.word	index@(_Z23amplitude_encode_kernelPKdP7double2mmd)
        /*0014*/ 	.word	0x00000000


	//----- nvinfo : EIATTR_REGCOUNT
	.align		4
.L_3:
        /*0018*/ 	.byte	0x04, 0x2f
        /*001a*/ 	.short	(.L_5 - .L_4)
	.align		4
.L_4:
        /*001c*/ 	.word	index@(compute_l2_norms_batch_kernel)
        /*0020*/ 	.word	0x00000012


	//----- nvinfo : EIATTR_FRAME_SIZE
	.align		4
.L_5:
        /*0024*/ 	.byte	0x04, 0x11
        /*0026*/ 	.short	(.L_7 - .L_6)
	.align		4
.L_6:
        /*0028*/ 	.word	index@($__internal_4_$__cuda_sm20_dsqrt_rn_f64_mediumpath_v1)
        /*002c*/ 	.word	0x00000000


	//----- nvinfo : EIATTR_FRAME_SIZE
	.align		4
.L_7:
        /*0030*/ 	.byte	0x04, 0x11
        /*0032*/ 	.short	(.L_9 - .L_8)
	.align		4
.L_8:
        /*0034*/ 	.word	index@($__internal_3_$__cuda_sm20_dblrcp_rn_slowpath_v3)
        /*0038*/ 	.word	0x00000000


	//----- nvinfo : EIATTR_FRAME_SIZE
	.align		4
.L_9:
        /*003c*/ 	.byte	0x04, 0x11
        /*003e*/ 	.short	(.L_11 - .L_10)
	.align		4
.L_10:
        /*0040*/ 	.word	index@(compute_l2_norms_batch_kernel)
        /*0044*/ 	.word	0x00000000


	//----- nvinfo : EIATTR_REGCOUNT
	.align		4
.L_11:
        /*0048*/ 	.byte	0x04, 0x2f
        /*004a*/ 	.short	(.L_13 - .L_12)
	.align		4
.L_12:
        /*004c*/ 	.word	index@(amplitude_encode_batch_kernel)
        /*0050*/ 	.word	0x0000001a


	//----- nvinfo : EIATTR_FRAME_SIZE
	.align		4
.L_13:
        /*0054*/ 	.byte	0x04, 0x11
        /*0056*/ 	.short	(.L_15 - .L_14)
	.align		4
.L_14:
        /*0058*/ 	.word	index@($__internal_2_$__cuda_sm20_div_u64)
        /*005c*/ 	.word	0x00000000


	//----- nvinfo : EIATTR_FRAME_SIZE
	.align		4
.L_15:
        /*0060*/ 	.byte	0x04, 0x11
        /*0062*/ 	.short	(.L_17 - .L_16)
	.align		4
.L_16:
        /*0064*/ 	.word	index@(amplitude_encode_batch_kernel)
        /*0068*/ 	.word	0x00000000


	//----- nvinfo : EIATTR_REGCOUNT
	.align		4
.L_17:
        /*006c*/ 	.byte	0x04, 0x2f
        /*006e*/ 	.short	(.L_19 - .L_18)
	.align		4
.L_18:
        /*0070*/ 	.word	index@(fused_amplitude_encode_batch_kernel)
        /*0074*/ 	.word	0x00000014


	//----- nvinfo : EIATTR_FRAME_SIZE
	.align		4
.L_19:
        /*0078*/ 	.byte	0x04, 0x11
        /*007a*/ 	.short	(.L_21 - .L_20)
	.align		4
.L_20:
        /*007c*/ 	.word	index@($__internal_1_$__cuda_sm20_dsqrt_rn_f64_mediumpath_v1)
        /*0080*/ 	.word	0x00000000


	//----- nvinfo : EIATTR_FRAME_SIZE
	.align		4
.L_21:
        /*0084*/ 	.byte	0x04, 0x11
        /*0086*/ 	.short	(.L_23 - .L_22)
	.align		4
.L_22:
        /*0088*/ 	.word	index@($__internal_0_$__cuda_sm20_dblrcp_rn_slowpath_v3)
        /*008c*/ 	.word	0x00000000


	//----- nvinfo : EIATTR_FRAME_SIZE
	.align		4
.L_23:
        /*0090*/ 	.byte	0x04, 0x11
        /*0092*/ 	.short	(.L_25 - .L_24)
	.align		4
.L_24:
        /*0094*/ 	.word	index@(fused_amplitude_encode_batch_kernel)
        /*0098*/ 	.word	0x00000000


	//----- nvinfo : EIATTR_MIN_STACK_SIZE
	.align		4
.L_25:
        /*009c*/ 	.byte	0x04, 0x12
        /*009e*/ 	.short	(.L_27 - .L_26)
	.align		4
.L_26:
        /*00a0*/ 	.word	index@(fused_amplitude_encode_batch_kernel)
        /*00a4*/ 	.word	0x00000000


	//----- nvinfo : EIATTR_MIN_STACK_SIZE
	.align		4
.L_27:
        /*00a8*/ 	.byte	0x04, 0x12
        /*00aa*/ 	.short	(.L_29 - .L_28)
	.align		4
.L_28:
        /*00ac*/ 	.word	index@(amplitude_encode_batch_kernel)
        /*00b0*/ 	.word	0x00000000


	//----- nvinfo : EIATTR_MIN_STACK_SIZE
	.align		4
.L_29:
        /*00b4*/ 	.byte	0x04, 0x12
        /*00b6*/ 	.short	(.L_31 - .L_30)
	.align		4
.L_30:
        /*00b8*/ 	.word	index@(compute_l2_norms_batch_kernel)
        /*00bc*/ 	.word	0x00000000


	//----- nvinfo : EIATTR_MIN_STACK_SIZE
	.align		4
.L_31:
        /*00c0*/ 	.byte	0x04, 0x12
        /*00c2*/ 	.short	(.L_33 - .L_32)
	.align		4
.L_32:
        /*00c4*/ 	.word	index@(_Z23amplitude_encode_kernelPKdP7double2mmd)
        /*00c8*/ 	.word	0x00000000
.L_33:


//--------------------- .nv.compat                --------------------------
	.section	.nv.compat,"",@"SHT_CUDA_COMPAT_INFO"
	.align	4
        /*0000*/ 	.byte	0x02, 0x09, 0x00, 0x00, 0x02, 0x02, 0x01, 0x00, 0x02, 0x05, 0x05, 0x00, 0x03, 0x07, 0x01, 0x01
        /*0010*/ 	.byte	0x02, 0x03, 0x00, 0x00, 0x02, 0x06, 0x01, 0x00, 0x04, 0x0b, 0x08, 0x00, 0x01, 0x00, 0x00, 0x00
        /*0020*/ 	.byte	0x00, 0x00, 0x00, 0x00


//--------------------- .nv.info.fused_amplitude_encode_batch_kernel --------------------------
	.section	.nv.info.fused_amplitude_encode_batch_kernel,"",@"SHT_CUDA_INFO"
	.sectionflags	@""
	.align	4


	//----- nvinfo : EIATTR_CUDA_API_VERSION
	.align		4
        /*0000*/ 	.byte	0x04, 0x37
        /*0002*/ 	.short	(.L_35 - .L_34)
.L_34:
        /*0004*/ 	.word	0x00000082


	//----- nvinfo : EIATTR_KPARAM_INFO
	.align		4
.L_35:
        /*0008*/ 	.byte	0x04, 0x17
        /*000a*/ 	.short	(.L_37 - .L_36)
.L_36:
        /*000c*/ 	.word	0x00000000
        /*0010*/ 	.short	0x0004
        /*0012*/ 	.short	0x0020
        /*0014*/ 	.byte	0x00, 0xf0, 0x21, 0x00


	//----- nvinfo : EIATTR_KPARAM_INFO
	.align		4
.L_37:
        /*0018*/ 	.byte	0x04, 0x17
        /*001a*/ 	.short	(.L_39 - .L_38)
.L_38:
        /*001c*/ 	.word	0x00000000
        /*0020*/ 	.short	0x0003
        /*0022*/ 	.short	0x0018
        /*0024*/ 	.byte	0x00, 0xf0, 0x21, 0x00


	//----- nvinfo : EIATTR_KPARAM_INFO
	.align		4
.L_39:
        /*0028*/ 	.byte	0x04, 0x17
        /*002a*/ 	.short	(.L_41 - .L_40)
.L_40:
        /*002c*/ 	.word	0x00000000
        /*0030*/ 	.short	0x0002
        /*0032*/ 	.short	0x0010
        /*0034*/ 	.byte	0x00, 0xf0, 0x21, 0x00


	//----- nvinfo : EIATTR_KPARAM_INFO
	.align		4
.L_41:
        /*0038*/ 	.byte	0x04, 0x17
        /*003a*/ 	.short	(.L_43 - .L_42)
.L_42:
        /*003c*/ 	.word	0x00000000
        /*0040*/ 	.short	0x0001
        /*0042*/ 	.short	0x0008
        /*0044*/ 	.byte	0x00, 0xf5, 0x21, 0x00


	//----- nvinfo : EIATTR_KPARAM_INFO
	.align		4
.L_43:
        /*0048*/ 	.byte	0x04, 0x17
        /*004a*/ 	.short	(.L_45 - .L_44)
.L_44:
        /*004c*/ 	.word	0x00000000
        /*0050*/ 	.short	0x0000
        /*0052*/ 	.short	0x0000
        /*0054*/ 	.byte	0x00, 0xf5, 0x21, 0x00


	//----- nvinfo : EIATTR_SPARSE_MMA_MASK
	.align		4
.L_45:
        /*0058*/ 	.byte	0x03, 0x50
        /*005a*/ 	.short	0x0000


	//----- nvinfo : EIATTR_MAXREG_COUNT
	.align		4
        /*005c*/ 	.byte	0x03, 0x1b
        /*005e*/ 	.short	0x00ff


	//----- nvinfo : EIATTR_NUM_BARRIERS
	.align		4
        /*0060*/ 	.byte	0x02, 0x4c
        /*0062*/ 	.byte	0x01
	.zero		1


	//----- nvinfo : EIATTR_MERCURY_ISA_VERSION
	.align		4
        /*0064*/ 	.byte	0x03, 0x5f
        /*0066*/ 	.short	0x0101


	//----- nvinfo : EIATTR_VRC_CTA_INIT_COUNT
	.align		4
        /*0068*/ 	.byte	0x02, 0x4a
	.zero		1
	.zero		1


	//----- nvinfo : EIATTR_EXIT_INSTR_OFFSETS
	.align		4
        /*006c*/ 	.byte	0x04, 0x1c
        /*006e*/ 	.short	(.L_47 - .L_46)


	//   ....[0]....
.L_46:
        /*0070*/ 	.word	0x00000050


	//   ....[1]....
        /*0074*/ 	.word	0x00000750


	//   ....[2]....
        /*0078*/ 	.word	0x00000940


	//----- nvinfo : EIATTR_CRS_STACK_SIZE
	.align		4
.L_47:
        /*007c*/ 	.byte	0x04, 0x1e
        /*007e*/ 	.short	(.L_49 - .L_48)
.L_48:
        /*0080*/ 	.word	0x00000000


	//----- nvinfo : EIATTR_CBANK_PARAM_SIZE
	.align		4
.L_49:
        /*0084*/ 	.byte	0x03, 0x19
        /*0086*/ 	.short	0x0028


	//----- nvinfo : EIATTR_PARAM_CBANK
	.align		4
        /*0088*/ 	.byte	0x04, 0x0a
        /*008a*/ 	.short	(.L_51 - .L_50)
	.align		4
.L_50:
        /*008c*/ 	.word	index@(.nv.constant0.fused_amplitude_encode_batch_kernel)
        /*0090*/ 	.short	0x0380
        /*0092*/ 	.short	0x0028


	//----- nvinfo : EIATTR_SW_WAR
	.align		4
.L_51:
        /*0094*/ 	.byte	0x04, 0x36
        /*0096*/ 	.short	(.L_53 - .L_52)
.L_52:
        /*0098*/ 	.word	0x00000008
.L_53:


//--------------------- .nv.info.amplitude_encode_batch_kernel --------------------------
	.section	.nv.info.amplitude_encode_batch_kernel,"",@"SHT_CUDA_INFO"
	.sectionflags	@""
	.align	4


	//----- nvinfo : EIATTR_CUDA_API_VERSION
	.align		4
        /*0000*/ 	.byte	0x04, 0x37
        /*0002*/ 	.short	(.L_55 - .L_54)
.L_54:
        /*0004*/ 	.word	0x00000082


	//----- nvinfo : EIATTR_KPARAM_INFO
	.align		4
.L_55:
        /*0008*/ 	.byte	0x04, 0x17
        /*000a*/ 	.short	(.L_57 - .L_56)
.L_56:
        /*000c*/ 	.word	0x00000000
        /*0010*/ 	.short	0x0005
        /*0012*/ 	.short	0x0028
        /*0014*/ 	.byte	0x00, 0xf0, 0x21, 0x00


	//----- nvinfo : EIATTR_KPARAM_INFO
	.align		4
.L_57:
        /*0018*/ 	.byte	0x04, 0x17
        /*001a*/ 	.short	(.L_59 - .L_58)
.L_58:
        /*001c*/ 	.word	0x00000000
        /*0020*/ 	.short	0x0004
        /*0022*/ 	.short	0x0020
        /*0024*/ 	.byte	0x00, 0xf0, 0x21, 0x00


	//----- nvinfo : EIATTR_KPARAM_INFO
	.align		4
.L_59:
        /*0028*/ 	.byte	0x04, 0x17
        /*002a*/ 	.short	(.L_61 - .L_60)
.L_60:
        /*002c*/ 	.word	0x00000000
        /*0030*/ 	.short	0x0003
        /*0032*/ 	.short	0x0018
        /*0034*/ 	.byte	0x00, 0xf0, 0x21, 0x00


	//----- nvinfo : EIATTR_KPARAM_INFO
	.align		4
.L_61:
        /*0038*/ 	.byte	0x04, 0x17
        /*003a*/ 	.short	(.L_63 - .L_62)
.L_62:
        /*003c*/ 	.word	0x00000000
        /*0040*/ 	.short	0x0002
        /*0042*/ 	.short	0x0010
        /*0044*/ 	.byte	0x00, 0xf5, 0x21, 0x00


	//----- nvinfo : EIATTR_KPARAM_INFO
	.align		4
.L_63:
        /*0048*/ 	.byte	0x04, 0x17
        /*004a*/ 	.short	(.L_65 - .L_64)
.L_64:
        /*004c*/ 	.word	0x00000000
        /*0050*/ 	.short	0x0001
        /*0052*/ 	.short	0x0008
        /*0054*/ 	.byte	0x00, 0xf5, 0x21, 0x00


	//----- nvinfo : EIATTR_KPARAM_INFO
	.align		4
.L_65:
        /*0058*/ 	.byte	0x04, 0x17
        /*005a*/ 	.short	(.L_67 - .L_66)
.L_66:
        /*005c*/ 	.word	0x00000000
        /*0060*/ 	.short	0x0000
        /*0062*/ 	.short	0x0000
        /*0064*/ 	.byte	0x00, 0xf5, 0x21, 0x00


	//----- nvinfo : EIATTR_SPARSE_MMA_MASK
	.align		4
.L_67:
        /*0068*/ 	.byte	0x03, 0x50
        /*006a*/ 	.short	0x0000


	//----- nvinfo : EIATTR_MAXREG_COUNT
	.align		4
        /*006c*/ 	.byte	0x03, 0x1b
        /*006e*/ 	.short	0x00ff


	//----- nvinfo : EIATTR_MERCURY_ISA_VERSION
	.align		4
        /*0070*/ 	.byte	0x03, 0x5f
        /*0072*/ 	.short	0x0101


	//----- nvinfo : EIATTR_VRC_CTA_INIT_COUNT
	.align		4
        /*0074*/ 	.byte	0x02, 0x4a
	.zero		1
	.zero		1


	//----- nvinfo : EIATTR_EXIT_INSTR_OFFSETS
	.align		4
        /*0078*/ 	.byte	0x04, 0x1c
        /*007a*/ 	.short	(.L_69 - .L_68)


	//   ....[0]....
.L_68:
        /*007c*/ 	.word	0x00000120


	//   ....[1]....
        /*0080*/ 	.word	0x00000730


	//----- nvinfo : EIATTR_CRS_STACK_SIZE
	.align		4
.L_69:
        /*0084*/ 	.byte	0x04, 0x1e
        /*0086*/ 	.short	(.L_71 - .L_70)
.L_70:
        /*0088*/ 	.word	0x00000000


	//----- nvinfo : EIATTR_CBANK_PARAM_SIZE
	.align		4
.L_71:
        /*008c*/ 	.byte	0x03, 0x19
        /*008e*/ 	.short	0x0030


	//----- nvinfo : EIATTR_PARAM_CBANK
	.align		4
        /*0090*/ 	.byte	0x04, 0x0a
        /*0092*/ 	.short	(.L_73 - .L_72)
	.align		4
.L_72:
        /*0094*/ 	.word	index@(.nv.constant0.amplitude_encode_batch_kernel)
        /*0098*/ 	.short	0x0380
        /*009a*/ 	.short	0x0030


	//----- nvinfo : EIATTR_SW_WAR
	.align		4
.L_73:
        /*009c*/ 	.byte	0x04, 0x36
        /*009e*/ 	.short	(.L_75 - .L_74)
.L_74:
        /*00a0*/ 	.word	0x00000008
.L_75:


//--------------------- .nv.info.compute_l2_norms_batch_kernel --------------------------
	.section	.nv.info.compute_l2_norms_batch_kernel,"",@"SHT_CUDA_INFO"
	.sectionflags	@""
	.align	4


	//----- nvinfo : EIATTR_CUDA_API_VERSION
	.align		4
        /*0000*/ 	.byte	0x04, 0x37
        /*0002*/ 	.short	(.L_77 - .L_76)
.L_76:
        /*0004*/ 	.word	0x00000082


	//----- nvinfo : EIATTR_KPARAM_INFO
	.align		4
.L_77:
        /*0008*/ 	.byte	0x04, 0x17
        /*000a*/ 	.short	(.L_79 - .L_78)
.L_78:
        /*000c*/ 	.word	0x00000000
        /*0010*/ 	.short	0x0003
        /*0012*/ 	.short	0x0018
        /*0014*/ 	.byte	0x00, 0xf0, 0x21, 0x00


	//----- nvinfo : EIATTR_KPARAM_INFO
	.align		4
.L_79:
        /*0018*/ 	.byte	0x04, 0x17
        /*001a*/ 	.short	(.L_81 - .L_80)
.L_80:
        /*001c*/ 	.word	0x00000000
        /*0020*/ 	.short	0x0002
        /*0022*/ 	.short	0x0010
        /*0024*/ 	.byte	0x00, 0xf0, 0x21, 0x00


	//----- nvinfo : EIATTR_KPARAM_INFO
	.align		4
.L_81:
        /*0028*/ 	.byte	0x04, 0x17
        /*002a*/ 	.short	(.L_83 - .L_82)
.L_82:
        /*002c*/ 	.word	0x00000000
        /*0030*/ 	.short	0x0001
        /*0032*/ 	.short	0x0008
        /*0034*/ 	.byte	0x00, 0xf5, 0x21, 0x00


	//----- nvinfo : EIATTR_KPARAM_INFO
	.align		4
.L_83:
        /*0038*/ 	.byte	0x04, 0x17
        /*003a*/ 	.short	(.L_85 - .L_84)
.L_84:
        /*003c*/ 	.word	0x00000000
        /*0040*/ 	.short	0x0000
        /*0042*/ 	.short	0x0000
        /*0044*/ 	.byte	0x00, 0xf5, 0x21, 0x00


	//----- nvinfo : EIATTR_SPARSE_MMA_MASK
	.align		4
.L_85:
        /*0048*/ 	.byte	0x03, 0x50
        /*004a*/ 	.short	0x0000


	//----- nvinfo : EIATTR_MAXREG_COUNT
	.align		4
        /*004c*/ 	.byte	0x03, 0x1b
        /*004e*/ 	.short	0x00ff


	//----- nvinfo : EIATTR_NUM_BARRIERS
	.align		4
        /*0050*/ 	.byte	0x02, 0x4c
        /*0052*/ 	.byte	0x01
	.zero		1


	//----- nvinfo : EIATTR_MERCURY_ISA_VERSION
	.align		4
        /*0054*/ 	.byte	0x03, 0x5f
        /*0056*/ 	.short	0x0101


	//----- nvinfo : EIATTR_VRC_CTA_INIT_COUNT
	.align		4
        /*0058*/ 	.byte	0x02, 0x4a
	.zero		1
	.zero		1


	//----- nvinfo : EIATTR_EXIT_INSTR_OFFSETS
	.align		4
        /*005c*/ 	.byte	0x04, 0x1c
        /*005e*/ 	.short	(.L_87 - .L_86)


	//   ....[0]....
.L_86:
        /*0060*/ 	.word	0x00000050


	//   ....[1]....
        /*0064*/ 	.word	0x000003d0


	//   ....[2]....
        /*0068*/ 	.word	0x000006e0


	//----- nvinfo : EIATTR_CRS_STACK_SIZE
	.align		4
.L_87:
        /*006c*/ 	.byte	0x04, 0x1e
        /*006e*/ 	.short	(.L_89 - .L_88)
.L_88:
        /*0070*/ 	.word	0x00000000


	//----- nvinfo : EIATTR_CBANK_PARAM_SIZE
	.align		4
.L_89:
        /*0074*/ 	.byte	0x03, 0x19
        /*0076*/ 	.short	0x0020


	//----- nvinfo : EIATTR_PARAM_CBANK
	.align		4
        /*0078*/ 	.byte	0x04, 0x0a
        /*007a*/ 	.short	(.L_91 - .L_90)
	.align		4
.L_90:
        /*007c*/ 	.word	index@(.nv.constant0.compute_l2_norms_batch_kernel)
        /*0080*/ 	.short	0x0380
        /*0082*/ 	.short	0x0020


	//----- nvinfo : EIATTR_SW_WAR
	.align		4
.L_91:
        /*0084*/ 	.byte	0x04, 0x36
        /*0086*/ 	.short	(.L_93 - .L_92)
.L_92:
        /*0088*/ 	.word	0x00000008
.L_93:


//--------------------- .nv.info._Z23amplitude_encode_kernelPKdP7double2mmd --------------------------
	.section	.nv.info._Z23amplitude_encode_kernelPKdP7double2mmd,"",@"SHT_CUDA_INFO"
	.sectionflags	@""
	.align	4


	//----- nvinfo : EIATTR_CUDA_API_VERSION
	.align		4
        /*0000*/ 	.byte	0x04, 0x37
        /*0002*/ 	.short	(.L_95 - .L_94)
.L_94:
        /*0004*/ 	.word	0x00000082


	//----- nvinfo : EIATTR_KPARAM_INFO
	.align		4
.L_95:
        /*0008*/ 	.byte	0x04, 0x17
        /*000a*/ 	.short	(.L_97 - .L_96)
.L_96:
        /*000c*/ 	.word	0x00000000
        /*0010*/ 	.short	0x0004
        /*0012*/ 	.short	0x0020
        /*0014*/ 	.byte	0x00, 0xf0, 0x21, 0x00


	//----- nvinfo : EIATTR_KPARAM_INFO
	.align		4
.L_97:
        /*0018*/ 	.byte	0x04, 0x17
        /*001a*/ 	.short	(.L_99 - .L_98)
.L_98:
        /*001c*/ 	.word	0x00000000
        /*0020*/ 	.short	0x0003
        /*0022*/ 	.short	0x0018
        /*0024*/ 	.byte	0x00, 0xf0, 0x21, 0x00


	//----- nvinfo : EIATTR_KPARAM_INFO
	.align		4
.L_99:
        /*0028*/ 	.byte	0x04, 0x17
        /*002a*/ 	.short	(.L_101 - .L_100)
.L_100:
        /*002c*/ 	.word	0x00000000
        /*0030*/ 	.short	0x0002
        /*0032*/ 	.short	0x0010
        /*0034*/ 	.byte	0x00, 0xf0, 0x21, 0x00


	//----- nvinfo : EIATTR_KPARAM_INFO
	.align		4
.L_101:
        /*0038*/ 	.byte	0x04, 0x17
        /*003a*/ 	.short	(.L_103 - .L_102)
.L_102:
        /*003c*/ 	.word	0x00000000
        /*0040*/ 	.short	0x0001
        /*0042*/ 	.short	0x0008
        /*0044*/ 	.byte	0x00, 0xf5, 0x21, 0x00


	//----- nvinfo : EIATTR_KPARAM_INFO
	.align		4
.L_103:
        /*0048*/ 	.byte	0x04, 0x17
        /*004a*/ 	.short	(.L_105 - .L_104)
.L_104:
        /*004c*/ 	.word	0x00000000
        /*0050*/ 	.short	0x0000
        /*0052*/ 	.short	0x0000
        /*0054*/ 	.byte	0x00, 0xf5, 0x21, 0x00


	//----- nvinfo : EIATTR_SPARSE_MMA_MASK
	.align		4
.L_105:
        /*0058*/ 	.byte	0x03, 0x50
        /*005a*/ 	.short	0x0000


	//----- nvinfo : EIATTR_MAXREG_COUNT
	.align		4
        /*005c*/ 	.byte	0x03, 0x1b
        /*005e*/ 	.short	0x00ff


	//----- nvinfo : EIATTR_MERCURY_ISA_VERSION
	.align		4
        /*0060*/ 	.byte	0x03, 0x5f
        /*0062*/ 	.short	0x0101


	//----- nvinfo : EIATTR_VRC_CTA_INIT_COUNT
	.align		4
        /*0064*/ 	.byte	0x02, 0x4a
	.zero		1
	.zero		1


	//----- nvinfo : EIATTR_EXIT_INSTR_OFFSETS
	.align		4
        /*0068*/ 	.byte	0x04, 0x1c
        /*006a*/ 	.short	(.L_107 - .L_106)


	//   ....[0]....
.L_106:
        /*006c*/ 	.word	0x00000090


	//   ....[1]....
        /*0070*/ 	.word	0x00000270


	//   ....[2]....
        /*0074*/ 	.word	0x000002b0


	//----- nvinfo : EIATTR_CRS_STACK_SIZE
	.align		4
.L_107:
        /*0078*/ 	.byte	0x04, 0x1e
        /*007a*/ 	.short	(.L_109 - .L_108)
.L_108:
        /*007c*/ 	.word	0x00000000


	//----- nvinfo : EIATTR_CBANK_PARAM_SIZE
	.align		4
.L_109:
        /*0080*/ 	.byte	0x03, 0x19
        /*0082*/ 	.short	0x0028


	//----- nvinfo : EIATTR_PARAM_CBANK
	.align		4
        /*0084*/ 	.byte	0x04, 0x0a
        /*0086*/ 	.short	(.L_111 - .L_110)
	.align		4
.L_110:
        /*0088*/ 	.word	index@(.nv.constant0._Z23amplitude_encode_kernelPKdP7double2mmd)
        /*008c*/ 	.short	0x0380
        /*008e*/ 	.short	0x0028


	//----- nvinfo : EIATTR_SW_WAR
	.align		4
.L_111:
        /*0090*/ 	.byte	0x04, 0x36
        /*0092*/ 	.short	(.L_113 - .L_112)
.L_112:
        /*0094*/ 	.word	0x00000008
.L_113:


//--------------------- .nv.callgraph             --------------------------
	.section	.nv.callgraph,"",@"SHT_CUDA_CALLGRAPH"
	.align	4
	.sectionentsize	8
	.align		4
        /*0000*/ 	.word	0x00000000
	.align		4
        /*0004*/ 	.word	0xffffffff
	.align		4
        /*0008*/ 	.word	0x00000000
	.align		4
        /*000c*/ 	.word	0xfffffffe
	.align		4
        /*0010*/ 	.word	0x00000000
	.align		4
        /*0014*/ 	.word	0xfffffffd
	.align		4
        /*0018*/ 	.word	0x00000000
	.align		4
        /*001c*/ 	.word	0xfffffffc


//--------------------- .text.fused_amplitude_encode_batch_kernel --------------------------
	.section	.text.fused_amplitude_encode_batch_kernel,"ax",@progbits
	.align	128
        .global         fused_amplitude_encode_batch_kernel
        .type           fused_amplitude_encode_batch_kernel,@function
        .size           fused_amplitude_encode_batch_kernel,(.L_x_46 - fused_amplitude_encode_batch_kernel)
        .other          fused_amplitude_encode_batch_kernel,@"STO_CUDA_ENTRY STV_DEFAULT"
fused_amplitude_encode_batch_kernel:
.text.fused_amplitude_encode_batch_kernel:
[----:B------:R-:W-:Y:S08]  /*0000*/  LDC R1, c[0x0][0x37c] ;  /* 0x0000df00ff017b82 */ /* 0x000ff00000000800 */
[----:B------:R-:W0:Y:S08]  /*0010*/  S2UR UR6, SR_CTAID.X ;  /* 0x00000000000679c3 */ /* 0x000e300000002500 */
[----:B------:R-:W0:Y:S02]  /*0020*/  LDC.64 R2, c[0x0][0x390] ;  /* 0x0000e400ff027b82 */ /* 0x000e240000000a00 */
[----:B0-----:R-:W-:-:S04]  /*0030*/  ISETP.LE.U32.AND P0, PT, R2, UR6, PT ;  /* 0x0000000602007c0c */ /* 0x001fc8000bf03070 */
[----:B------:R-:W-:-:S13]  /*0040*/  ISETP.GE.U32.AND.EX P0, PT, RZ, R3, PT, P0 ;  /* 0x00000003ff00720c */ /* 0x000fda0003f06100 */
[----:B------:R-:W-:Y:S05]  /*0050*/  @P0 EXIT ;  /* 0x000000000000094d */ /* 0x000fea0003800000 */
[----:B------:R-:W0:Y:S01]  /*0060*/  S2R R3, SR_TID.X ;  /* 0x0000000000037919 */ /* 0x000e220000002100 */
[----:B------:R-:W0:Y:S01]  /*0070*/  LDC.64 R12, c[0x0][0x398] ;  /* 0x0000e600ff0c7b82 */ /* 0x000e220000000a00 */
[----:B------:R-:W1:Y:S01]  /*0080*/  LDCU.64 UR8, c[0x0][0x358] ;  /* 0x00006b00ff0877ac */ /* 0x000e620008000a00 */
[----:B------:R-:W-:Y:S01]  /*0090*/  BSSY.RECONVERGENT B0, `(.L_x_0) ;  /* 0x0000018000007945 */ /* 0x000fe20003800200 */
[----:B------:R-:W-:Y:S01]  /*00a0*/  IMAD.MOV.U32 R0, RZ, RZ, RZ ;  /* 0x000000ffff007224 */ /* 0x000fe200078e00ff */
[----:B------:R-:W-:Y:S01]  /*00b0*/  CS2R R4, SRZ ;  /* 0x0000000000047805 */ /* 0x000fe2000001ff00 */
[----:B------:R-:W2:Y:S01]  /*00c0*/  LDCU.64 UR4, c[0x0][0x380] ;  /* 0x00007000ff0477ac */ /* 0x000ea20008000a00 */
[----:B0-----:R-:W-:-:S04]  /*00d0*/  ISETP.GE.U32.AND P0, PT, R3, R12, PT ;  /* 0x0000000c0300720c */ /* 0x001fc80003f06070 */
[----:B------:R-:W-:-:S13]  /*00e0*/  ISETP.GE.U32.AND.EX P0, PT, RZ, R13, PT, P0 ;  /* 0x0000000dff00720c */ /* 0x000fda0003f06100 */
[----:B-12---:R-:W-:Y:S05]  /*00f0*/  @P0 BRA `(.L_x_1) ;  /* 0x0000000000440947 */ /* 0x006fea0003800000 */
[----:B------:R-:W0:Y:S01]  /*0100*/  LDC R2, c[0x0][0x360] ;  /* 0x0000d800ff027b82 */ /* 0x000e220000000800 */
[----:B------:R-:W-:Y:S01]  /*0110*/  IMAD.MOV.U32 R11, RZ, RZ, R3 ;  /* 0x000000ffff0b7224 */ /* 0x000fe200078e0003 */
[----:B------:R-:W-:Y:S01]  /*0120*/  CS2R R4, SRZ ;  /* 0x0000000000047805 */ /* 0x000fe2000001ff00 */
[----:B------:R-:W-:-:S07]  /*0130*/  IMAD.MOV.U32 R10, RZ, RZ, R0 ;  /* 0x000000ffff0a7224 */ /* 0x000fce00078e0000 */
.L_x_2:
[----:B------:R-:W-:Y:S02]  /*0140*/  IMAD.MOV.U32 R6, RZ, RZ, R11 ;  /* 0x000000ffff067224 */ /* 0x000fe400078e000b */
[----:B------:R-:W-:Y:S02]  /*0150*/  IMAD.MOV.U32 R7, RZ, RZ, R10 ;  /* 0x000000ffff077224 */ /* 0x000fe400078e000a */
[----:B------:R-:W-:-:S04]  /*0160*/  IMAD.WIDE.U32 R6, R12, UR6, R6 ;  /* 0x000000060c067c25 */ /* 0x000fc8000f8e0006 */
[----:B------:R-:W-:Y:S01]  /*0170*/  IMAD R7, R13, UR6, R7 ;  /* 0x000000060d077c24 */ /* 0x000fe2000f8e0207 */
[----:B------:R-:W-:-:S04]  /*0180*/  LEA R8, P0, R6, UR4, 0x3 ;  /* 0x0000000406087c11 */ /* 0x000fc8000f8018ff */
[----:B------:R-:W-:-:S05]  /*0190*/  LEA.HI.X R9, R6, UR5, R7, 0x3, P0 ;  /* 0x0000000506097c11 */ /* 0x000fca00080f1c07 */
[----:B------:R-:W2:Y:S01]  /*01a0*/  LDG.E.64.CONSTANT R6, desc[UR8][R8.64] ;  /* 0x0000000808067981 */ /* 0x000ea2000c1e9b00 */
[----:B0-----:R-:W-:-:S05]  /*01b0*/  IADD3 R11, P0, PT, R2, R11, RZ ;  /* 0x0000000b020b7210 */ /* 0x001fca0007f1e0ff */
[----:B------:R-:W-:Y:S01]  /*01c0*/  IMAD.X R10, RZ, RZ, R10, P0 ;  /* 0x000000ffff0a7224 */ /* 0x000fe200000e060a */
[----:B------:R-:W-:-:S04]  /*01d0*/  ISETP.GE.U32.AND P0, PT, R11, R12, PT ;  /* 0x0000000c0b00720c */ /* 0x000fc80003f06070 */
[----:B------:R-:W-:Y:S01]  /*01e0*/  ISETP.GE.U32.AND.EX P0, PT, R10, R13, PT, P0 ;  /* 0x0000000d0a00720c */ /* 0x000fe20003f06100 */
[----:B--2---:R-:W-:-:S12]  /*01f0*/  DFMA R4, R6, R6, R4 ;  /* 0x000000060604722b */ /* 0x004fd80000000004 */
[----:B------:R-:W-:Y:S05]  /*0200*/  @!P0 BRA `(.L_x_2) ;  /* 0xfffffffc00cc8947 */ /* 0x000fea000383ffff */
.L_x_1:
[----:B------:R-:W-:Y:S05]  /*0210*/  BSYNC.RECONVERGENT B0 ;  /* 0x0000000000007941 */ /* 0x000fea0003800200 */
.L_x_0:
[----:B------:R-:W0:Y:S01]  /*0220*/  S2UR UR5, SR_CgaCtaId ;  /* 0x00000000000579c3 */ /* 0x000e220000008800 */
[----:B------:R-:W-:Y:S01]  /*0230*/  UMOV UR4, 0x400 ;  /* 0x0000040000047882 */ /* 0x000fe20000000000 */
[----:B------:R-:W1:Y:S01]  /*0240*/  LDCU UR7, c[0x0][0x360] ;  /* 0x00006c00ff0777ac */ /* 0x000e620008000800 */
[----:B------:R-:W-:Y:S01]  /*0250*/  ISETP.NE.AND P1, PT, R3, RZ, PT ;  /* 0x000000ff0300720c */ /* 0x000fe20003f25270 */
[----:B-1----:R-:W-:Y:S02]  /*0260*/  UISETP.GE.U32.AND UP0, UPT, UR7, 0x2, UPT ;  /* 0x000000020700788c */ /* 0x002fe4000bf06070 */
[----:B0-----:R-:W-:-:S06]  /*0270*/  ULEA UR4, UR5, UR4, 0x18 ;  /* 0x0000000405047291 */ /* 0x001fcc000f8ec0ff */
[----:B------:R-:W-:-:S05]  /*0280*/  LEA R11, R3, UR4, 0x3 ;  /* 0x00000004030b7c11 */ /* 0x000fca000f8e18ff */
[----:B------:R0:W-:Y:S01]  /*0290*/  STS.64 [R11], R4 ;  /* 0x000000040b007388 */ /* 0x0001e20000000a00 */
[----:B------:R-:W-:Y:S06]  /*02a0*/  BAR.SYNC.DEFER_BLOCKING 0x0 ;  /* 0x0000000000007b1d */ /* 0x000fec0000010000 */
[----:B------:R-:W-:Y:S05]  /*02b0*/  BRA.U !UP0, `(.L_x_3) ;  /* 0x0000000108487547 */ /* 0x000fea000b800000 */
[----:B------:R-:W-:Y:S01]  /*02c0*/  USHF.R.U32.HI UR4, URZ, 0x1, UR7 ;  /* 0x00000001ff047899 */ /* 0x000fe20008011607 */
[----:B------:R-:W-:-:S05]  /*02d0*/  IMAD.MOV.U32 R9, RZ, RZ, RZ ;  /* 0x000000ffff097224 */ /* 0x000fca00078e00ff */
[----:B------:R-:W-:-:S07]  /*02e0*/  IMAD.U32 R8, RZ, RZ, UR4 ;  /* 0x00000004ff087e24 */ /* 0x000fce000f8e00ff */
.L_x_4:
[----:B------:R-:W-:-:S04]  /*02f0*/  ISETP.GT.U32.AND P0, PT, R8, R3, PT ;  /* 0x000000030800720c */ /* 0x000fc80003f04070 */
[----:B------:R-:W-:-:S13]  /*0300*/  ISETP.GT.U32.AND.EX P0, PT, R9, R0, PT, P0 ;  /* 0x000000000900720c */ /* 0x000fda0003f04100 */
[C---:B------:R-:W-:Y:S01]  /*0310*/  @P0 IMAD R2, R8.reuse, 0x8, R11 ;  /* 0x0000000808020824 */ /* 0x040fe200078e020b */
[----:B------:R-:W-:Y:S04]  /*0320*/  @P0 LDS.64 R6, [R11] ;  /* 0x000000000b060984 */ /* 0x000fe80000000a00 */
[----:B0-----:R-:W0:Y:S02]  /*0330*/  @P0 LDS.64 R4, [R2] ;  /* 0x0000000002040984 */ /* 0x001e240000000a00 */
[----:B0-----:R-:W-:Y:S01]  /*0340*/  @P0 DADD R4, R4, R6 ;  /* 0x0000000004040229 */ /* 0x001fe20000000006 */
[--C-:B------:R-:W-:Y:S02]  /*0350*/  SHF.R.U32.HI R7, RZ, 0x1, R9.reuse ;  /* 0x00000001ff077819 */ /* 0x100fe40000011609 */
[----:B------:R-:W-:-:S04]  /*0360*/  SHF.R.U64 R6, R8, 0x1, R9 ;  /* 0x0000000108067819 */ /* 0x000fc80000001209 */
[----:B------:R1:W-:Y:S01]  /*0370*/  @P0 STS.64 [R11], R4 ;  /* 0x000000040b000388 */ /* 0x0003e20000000a00 */
[----:B------:R-:W-:Y:S01]  /*0380*/  BAR.SYNC.DEFER_BLOCKING 0x0 ;  /* 0x0000000000007b1d */ /* 0x000fe20000010000 */
[----:B------:R-:W-:Y:S01]  /*0390*/  ISETP.GT.U32.AND P0, PT, R8, 0x1, PT ;  /* 0x000000010800780c */ /* 0x000fe20003f04070 */
[----:B------:R-:W-:-:S03]  /*03a0*/  IMAD.MOV.U32 R8, RZ, RZ, R6 ;  /* 0x000000ffff087224 */ /* 0x000fc600078e0006 */
[----:B------:R-:W-:Y:S01]  /*03b0*/  ISETP.GT.U32.AND.EX P0, PT, R9, RZ, PT, P0 ;  /* 0x000000ff0900720c */ /* 0x000fe20003f04100 */
[----:B------:R-:W-:-:S12]  /*03c0*/  IMAD.MOV.U32 R9, RZ, RZ, R7 ;  /* 0x000000ffff097224 */ /* 0x000fd800078e0007 */
[----:B-1----:R-:W-:Y:S05]  /*03d0*/  @P0 BRA `(.L_x_4) ;  /* 0xfffffffc00c40947 */ /* 0x002fea000383ffff */
.L_x_3:
[----:B------:R-:W-:Y:S04]  /*03e0*/  BSSY.RECONVERGENT B0, `(.L_x_5) ;  /* 0x0000032000007945 */ /* 0x000fe80003800200 */
[----:B------:R-:W-:Y:S05]  /*03f0*/  @P1 BRA `(.L_x_6) ;  /* 0x0000000000c01947 */ /* 0x000fea0003800000 */
[----:B------:R-:W1:Y:S01]  /*0400*/  S2UR UR5, SR_CgaCtaId ;  /* 0x00000000000579c3 */ /* 0x000e620000008800 */
[----:B------:R-:W-:Y:S01]  /*0410*/  UMOV UR4, 0x400 ;  /* 0x0000040000047882 */ /* 0x000fe20000000000 */
[----:B------:R-:W-:Y:S02]  /*0420*/  IMAD.MOV.U32 R10, RZ, RZ, 0x0 ;  /* 0x00000000ff0a7424 */ /* 0x000fe400078e00ff */
[----:B0-----:R-:W-:Y:S01]  /*0430*/  IMAD.MOV.U32 R11, RZ, RZ, 0x3fd80000 ;  /* 0x3fd80000ff0b7424 */ /* 0x001fe200078e00ff */
[----:B-1----:R-:W-:-:S09]  /*0440*/  ULEA UR4, UR5, UR4, 0x18 ;  /* 0x0000000405047291 */ /* 0x002fd2000f8ec0ff */
[----:B------:R-:W0:Y:S02]  /*0450*/  LDS.64 R4, [UR4] ;  /* 0x00000004ff047984 */ /* 0x000e240008000a00 */
[----:B0-----:R-:W0:Y:S01]  /*0460*/  MUFU.RSQ64H R9, R5 ;  /* 0x0000000500097308 */ /* 0x001e220000001c00 */
[----:B------:R-:W-:-:S05]  /*0470*/  VIADD R8, R5, 0xfcb00000 ;  /* 0xfcb0000005087836 */ /* 0x000fca0000000000 */
[----:B------:R-:W-:Y:S01]  /*0480*/  ISETP.GE.U32.AND P0, PT, R8, 0x7ca00000, PT ;  /* 0x7ca000000800780c */ /* 0x000fe20003f06070 */
[----:B0-----:R-:W-:-:S08]  /*0490*/  DMUL R6, R8, R8 ;  /* 0x0000000808067228 */ /* 0x001fd00000000000 */
[----:B------:R-:W-:-:S08]  /*04a0*/  DFMA R6, R4, -R6, 1 ;  /* 0x3ff000000406742b */ /* 0x000fd00000000806 */
[----:B------:R-:W-:Y:S02]  /*04b0*/  DFMA R10, R6, R10, 0.5 ;  /* 0x3fe00000060a742b */ /* 0x000fe4000000000a */
[----:B------:R-:W-:-:S08]  /*04c0*/  DMUL R6, R8, R6 ;  /* 0x0000000608067228 */ /* 0x000fd00000000000 */
[----:B------:R-:W-:-:S08]  /*04d0*/  DFMA R10, R10, R6, R8 ;  /* 0x000000060a0a722b */ /* 0x000fd00000000008 */
[----:B------:R-:W-:Y:S02]  /*04e0*/  DMUL R12, R4, R10 ;  /* 0x0000000a040c7228 */ /* 0x000fe40000000000 */
[----:B------:R-:W-:Y:S02]  /*04f0*/  VIADD R17, R11, 0xfff00000 ;  /* 0xfff000000b117836 */ /* 0x000fe40000000000 */
[----:B------:R-:W-:-:S04]  /*0500*/  IMAD.MOV.U32 R16, RZ, RZ, R10 ;  /* 0x000000ffff107224 */ /* 0x000fc800078e000a */
[----:B------:R-:W-:-:S08]  /*0510*/  DFMA R14, R12, -R12, R4 ;  /* 0x8000000c0c0e722b */ /* 0x000fd00000000004 */
[----:B------:R-:W-:Y:S01]  /*0520*/  DFMA R6, R14, R16, R12 ;  /* 0x000000100e06722b */ /* 0x000fe2000000000c */
[----:B------:R-:W-:Y:S10]  /*0530*/  @!P0 BRA `(.L_x_7) ;  /* 0x0000000000088947 */ /* 0x000ff40003800000 */
[----:B------:R-:W-:-:S07]  /*0540*/  MOV R2, 0x560 ;  /* 0x0000056000027802 */ /* 0x000fce0000000f00 */
[----:B------:R-:W-:Y:S05]  /*0550*/  CALL.REL.NOINC `($__internal_1_$__cuda_sm20_dsqrt_rn_f64_mediumpath_v1) ;  /* 0x0000000400a47944 */ /* 0x000fea0003c00000 */
.L_x_7:
[----:B------:R-:W0:Y:S01]  /*0560*/  MUFU.RCP64H R5, R7 ;  /* 0x0000000700057308 */ /* 0x000e220000001800 */
[----:B------:R-:W-:Y:S01]  /*0570*/  VIADD R4, R7, 0x300402 ;  /* 0x0030040207047836 */ /* 0x000fe20000000000 */
[----:B------:R-:W-:Y:S01]  /*0580*/  UMOV UR4, 0xe826d695 ;  /* 0xe826d69500047882 */ /* 0x000fe20000000000 */
[----:B------:R-:W-:Y:S01]  /*0590*/  UMOV UR5, 0x3e112e0b ;  /* 0x3e112e0b00057882 */ /* 0x000fe20000000000 */
[----:B------:R-:W-:Y:S01]  /*05a0*/  BSSY.RECONVERGENT B1, `(.L_x_8) ;  /* 0x000000f000017945 */ /* 0x000fe20003800200 */
[----:B------:R-:W-:Y:S01]  /*05b0*/  DSETP.GT.AND P0, PT, R6, UR4, PT ;  /* 0x0000000406007e2a */ /* 0x000fe2000bf04000 */
[----:B------:R-:W-:Y:S01]  /*05c0*/  FSETP.GEU.AND P1, PT, |R4|, 5.8789094863358348022e-39, PT ;  /* 0x004004020400780b */ /* 0x000fe20003f2e200 */
[----:B0-----:R-:W-:-:S08]  /*05d0*/  DFMA R8, R4, -R6, 1 ;  /* 0x3ff000000408742b */ /* 0x001fd00000000806 */
[----:B------:R-:W-:-:S08]  /*05e0*/  DFMA R8, R8, R8, R8 ;  /* 0x000000080808722b */ /* 0x000fd00000000008 */
[----:B------:R-:W-:-:S08]  /*05f0*/  DFMA R8, R4, R8, R4 ;  /* 0x000000080408722b */ /* 0x000fd00000000004 */
[----:B------:R-:W-:-:S08]  /*0600*/  DFMA R10, R8, -R6, 1 ;  /* 0x3ff00000080a742b */ /* 0x000fd00000000806 */
[----:B------:R-:W-:Y:S01]  /*0610*/  DFMA R8, R8, R10, R8 ;  /* 0x0000000a0808722b */ /* 0x000fe20000000008 */
[----:B------:R-:W-:Y:S10]  /*0620*/  @P1 BRA `(.L_x_9) ;  /* 0x0000000000181947 */ /* 0x000ff40003800000 */
[----:B------:R-:W-:Y:S01]  /*0630*/  LOP3.LUT R2, R7, 0x7fffffff, RZ, 0xc0, !PT ;  /* 0x7fffffff07027812 */ /* 0x000fe200078ec0ff */
[----:B------:R-:W-:Y:S02]  /*0640*/  IMAD.MOV.U32 R4, RZ, RZ, R6 ;  /* 0x000000ffff047224 */ /* 0x000fe400078e0006 */
[----:B------:R-:W-:Y:S02]  /*0650*/  IMAD.MOV.U32 R5, RZ, RZ, R7 ;  /* 0x000000ffff057224 */ /* 0x000fe400078e0007 */
[----:B------:R-:W-:Y:S01]  /*0660*/  VIADD R8, R2, 0xfff00000 ;  /* 0xfff0000002087836 */ /* 0x000fe20000000000 */
[----:B------:R-:W-:-:S07]  /*0670*/  MOV R2, 0x690 ;  /* 0x0000069000027802 */ /* 0x000fce0000000f00 */
[----:B------:R-:W-:Y:S05]  /*0680*/  CALL.REL.NOINC `($__internal_0_$__cuda_sm20_dblrcp_rn_slowpath_v3) ;  /* 0x0000000000b07944 */ /* 0x000fea0003c00000 */
.L_x_9:
[----:B------:R-:W-:Y:S05]  /*0690*/  BSYNC.RECONVERGENT B1 ;  /* 0x0000000000017941 */ /* 0x000fea0003800200 */
.L_x_8:
[----:B------:R-:W0:Y:S01]  /*06a0*/  S2UR UR5, SR_CgaCtaId ;  /* 0x00000000000579c3 */ /* 0x000e220000008800 */
[----:B------:R-:W-:Y:S01]  /*06b0*/  UMOV UR4, 0x400 ;  /* 0x0000040000047882 */ /* 0x000fe20000000000 */
[----:B------:R-:W-:Y:S02]  /*06c0*/  FSEL R4, R8, RZ, P0 ;  /* 0x000000ff08047208 */ /* 0x000fe40000000000 */
[----:B------:R-:W-:Y:S01]  /*06d0*/  FSEL R5, R9, RZ, P0 ;  /* 0x000000ff09057208 */ /* 0x000fe20000000000 */
[----:B0-----:R-:W-:-:S09]  /*06e0*/  ULEA UR4, UR5, UR4, 0x18 ;  /* 0x0000000405047291 */ /* 0x001fd2000f8ec0ff */
[----:B------:R1:W-:Y:S03]  /*06f0*/  STS.64 [UR4], R4 ;  /* 0x00000004ff007988 */ /* 0x0003e60008000a04 */
.L_x_6:
[----:B------:R-:W-:Y:S05]  /*0700*/  BSYNC.RECONVERGENT B0 ;  /* 0x0000000000007941 */ /* 0x000fea0003800200 */
.L_x_5:
[----:B------:R-:W2:Y:S01]  /*0710*/  LDCU.64 UR4, c[0x0][0x3a0] ;  /* 0x00007400ff0477ac */ /* 0x000ea20008000a00 */
[----:B------:R-:W-:Y:S01]  /*0720*/  BAR.SYNC.DEFER_BLOCKING 0x0 ;  /* 0x0000000000007b1d */ /* 0x000fe20000010000 */
[----:B--2---:R-:W-:-:S04]  /*0730*/  ISETP.GE.U32.AND P0, PT, R3, UR4, PT ;  /* 0x0000000403007c0c */ /* 0x004fc8000bf06070 */
[----:B------:R-:W-:-:S13]  /*0740*/  ISETP.GE.U32.AND.EX P0, PT, R0, UR5, PT, P0 ;  /* 0x0000000500007c0c */ /* 0x000fda000bf06100 */
[----:B------:R-:W-:Y:S05]  /*0750*/  @P0 EXIT ;  /* 0x000000000000094d */ /* 0x000fea0003800000 */
[----:B------:R-:W2:Y:S01]  /*0760*/  S2UR UR5, SR_CgaCtaId ;  /* 0x00000000000579c3 */ /* 0x000ea20000008800 */
[----:B------:R-:W-:-:S07]  /*0770*/  UMOV UR4, 0x400 ;  /* 0x0000040000047882 */ /* 0x000fce0000000000 */
[----:B0-----:R-:W0:Y:S08]  /*0780*/  LDC.64 R10, c[0x0][0x398] ;  /* 0x0000e600ff0a7b82 */ /* 0x001e300000000a00 */
[----:B------:R-:W3:Y:S01]  /*0790*/  LDC.64 R12, c[0x0][0x3a0] ;  /* 0x0000e800ff0c7b82 */ /* 0x000ee20000000a00 */
[----:B--2---:R-:W-:-:S09]  /*07a0*/  ULEA UR4, UR5, UR4, 0x18 ;  /* 0x0000000405047291 */ /* 0x004fd2000f8ec0ff */
[----:B------:R-:W2:Y:S02]  /*07b0*/  LDS.64 R8, [UR4] ;  /* 0x00000004ff087984 */ /* 0x000ea40008000a00 */
[----:B------:R-:W4:Y:S02]  /*07c0*/  LDCU.64 UR4, c[0x0][0x388] ;  /* 0x00007100ff0477ac */ /* 0x000f240008000a00 */
.L_x_10:
[----:B0-----:R-:W-:Y:S01]  /*07d0*/  ISETP.GE.U32.AND P0, PT, R3, R10, PT ;  /* 0x0000000a0300720c */ /* 0x001fe20003f06070 */
[----:B------:R-:W-:Y:S02]  /*07e0*/  IMAD.MOV.U32 R6, RZ, RZ, R3 ;  /* 0x000000ffff067224 */ /* 0x000fe400078e0003 */
[----:B------:R-:W-:Y:S01]  /*07f0*/  IMAD.MOV.U32 R7, RZ, RZ, R0 ;  /* 0x000000ffff077224 */ /* 0x000fe200078e0000 */
[----:B------:R-:W-:-:S13]  /*0800*/  ISETP.GE.U32.AND.EX P0, PT, R0, R11, PT, P0 ;  /* 0x0000000b0000720c */ /* 0x000fda0003f06100 */
[----:B------:R-:W0:Y:S01]  /*0810*/  @!P0 LDC.64 R14, c[0x0][0x380] ;  /* 0x0000e000ff0e8b82 */ /* 0x000e220000000a00 */
[----:B-1----:R-:W-:-:S04]  /*0820*/  @!P0 IMAD.WIDE.U32 R4, R10, UR6, R6 ;  /* 0x000000060a048c25 */ /* 0x002fc8000f8e0006 */
[----:B------:R-:W-:Y:S01]  /*0830*/  @!P0 IMAD R2, R11, UR6, R5 ;  /* 0x000000060b028c24 */ /* 0x000fe2000f8e0205 */
[----:B0-----:R-:W-:-:S04]  /*0840*/  @!P0 LEA R14, P1, R4, R14, 0x3 ;  /* 0x0000000e040e8211 */ /* 0x001fc800078218ff */
[----:B------:R-:W-:Y:S02]  /*0850*/  @!P0 LEA.HI.X R15, R4, R15, R2, 0x3, P1 ;  /* 0x0000000f040f8211 */ /* 0x000fe400008f1c02 */
[----:B------:R-:W-:-:S06]  /*0860*/  CS2R R4, SRZ ;  /* 0x0000000000047805 */ /* 0x000fcc000001ff00 */
[----:B------:R-:W2:Y:S01]  /*0870*/  @!P0 LDG.E.64.CONSTANT R4, desc[UR8][R14.64] ;  /* 0x000000080e048981 */ /* 0x000ea2000c1e9b00 */
[----:B---3--:R-:W-:-:S04]  /*0880*/  IMAD.WIDE.U32 R6, R12, UR6, R6 ;  /* 0x000000060c067c25 */ /* 0x008fc8000f8e0006 */
[----:B------:R-:W-:Y:S01]  /*0890*/  IMAD R7, R13, UR6, R7 ;  /* 0x000000060d077c24 */ /* 0x000fe2000f8e0207 */
[----:B----4-:R-:W-:-:S04]  /*08a0*/  LEA R16, P0, R6, UR4, 0x4 ;  /* 0x0000000406107c11 */ /* 0x010fc8000f8020ff */
[----:B------:R-:W-:Y:S02]  /*08b0*/  LEA.HI.X R17, R6, UR5, R7, 0x4, P0 ;  /* 0x0000000506117c11 */ /* 0x000fe400080f2407 */
[----:B------:R-:W-:Y:S02]  /*08c0*/  CS2R R6, SRZ ;  /* 0x0000000000067805 */ /* 0x000fe4000001ff00 */
[----:B------:R-:W-:-:S05]  /*08d0*/  IADD3 R3, P0, PT, R3, UR7, RZ ;  /* 0x0000000703037c10 */ /* 0x000fca000ff1e0ff */
[----:B------:R-:W-:Y:S01]  /*08e0*/  IMAD.X R0, RZ, RZ, R0, P0 ;  /* 0x000000ffff007224 */ /* 0x000fe200000e0600 */
[----:B------:R-:W-:-:S04]  /*08f0*/  ISETP.GE.U32.AND P0, PT, R3, R12, PT ;  /* 0x0000000c0300720c */ /* 0x000fc80003f06070 */
[----:B------:R-:W-:Y:S01]  /*0900*/  ISETP.GE.U32.AND.EX P0, PT, R0, R13, PT, P0 ;  /* 0x0000000d0000720c */ /* 0x000fe20003f06100 */
[----:B--2---:R-:W-:-:S07]  /*0910*/  DMUL R4, R8, R4 ;  /* 0x0000000408047228 */ /* 0x004fce0000000000 */
[----:B------:R0:W-:Y:S05]  /*0920*/  STG.E.128 desc[UR8][R16.64], R4 ;  /* 0x0000000410007986 */ /* 0x0001ea000c101d08 */
[----:B------:R-:W-:Y:S05]  /*0930*/  @!P0 BRA `(.L_x_10) ;  /* 0xfffffffc00a48947 */ /* 0x000fea000383ffff */
[----:B------:R-:W-:Y:S05]  /*0940*/  EXIT ;  /* 0x000000000000794d */ /* 0x000fea0003800000 */
        .weak           $__internal_0_$__cuda_sm20_dblrcp_rn_slowpath_v3
        .type           $__internal_0_$__cuda_sm20_dblrcp_rn_slowpath_v3,@function
        .size           $__internal_0_$__cuda_sm20_dblrcp_rn_slowpath_v3,($__internal_1_$__cuda_sm20_dsqrt_rn_f64_mediumpath_v1 - $__internal_0_$__cuda_sm20_dblrcp_rn_slowpath_v3)
$__internal_0_$__cuda_sm20_dblrcp_rn_slowpath_v3:
[----:B------:R-:W-:Y:S01]  /*0950*/  DSETP.GTU.AND P1, PT, |R4|, +INF , PT ;  /* 0x7ff000000400742a */ /* 0x000fe20003f2c200 */
[----:B------:R-:W-:-:S13]  /*0960*/  BSSY.RECONVERGENT B2, `(.L_x_11) ;  /* 0x0000023000027945 */ /* 0x000fda0003800200 */
[----:B------:R-:W-:Y:S05]  /*0970*/  @P1 BRA `(.L_x_12) ;  /* 0x00000000007c1947 */ /* 0x000fea0003800000 */
[----:B------:R-:W-:-:S05]  /*0980*/  LOP3.LUT R9, R5, 0x7fffffff, RZ, 0xc0, !PT ;  /* 0x7fffffff05097812 */ /* 0x000fca00078ec0ff */
[----:B------:R-:W-:-:S05]  /*0990*/  VIADD R6, R9, 0xffffffff ;  /* 0xffffffff09067836 */ /* 0x000fca0000000000 */
[----:B------:R-:W-:-:S13]  /*09a0*/  ISETP.GE.U32.AND P1, PT, R6, 0x7fefffff, PT ;  /* 0x7fefffff0600780c */ /* 0x000fda0003f26070 */
[----:B------:R-:W-:Y:S01]  /*09b0*/  @P1 LOP3.LUT R7, R5, 0x7ff00000, RZ, 0x3c, !PT ;  /* 0x7ff0000005071812 */ /* 0x000fe200078e3cff */
[----:B------:R-:W-:Y:S01]  /*09c0*/  @P1 IMAD.MOV.U32 R6, RZ, RZ, RZ ;  /* 0x000000ffff061224 */ /* 0x000fe200078e00ff */
[----:B------:R-:W-:Y:S06]  /*09d0*/  @P1 BRA `(.L_x_13) ;  /* 0x00000000006c1947 */ /* 0x000fec0003800000 */
[----:B------:R-:W-:-:S13]  /*09e0*/  ISETP.GE.U32.AND P1, PT, R9, 0x1000001, PT ;  /* 0x010000010900780c */ /* 0x000fda0003f26070 */
[----:B------:R-:W-:Y:S05]  /*09f0*/  @!P1 BRA `(.L_x_14) ;  /* 0x0000000000349947 */ /* 0x000fea0003800000 */
[----:B------:R-:W-:Y:S02]  /*0a00*/  VIADD R7, R5, 0xc0200000 ;  /* 0xc020000005077836 */ /* 0x000fe40000000000 */
[----:B------:R-:W-:Y:S02]  /*0a10*/  IMAD.MOV.U32 R6, RZ, RZ, R4 ;  /* 0x000000ffff067224 */ /* 0x000fe400078e0004 */
[----:B------:R-:W0:Y:S04]  /*0a20*/  MUFU.RCP64H R9, R7 ;  /* 0x0000000700097308 */ /* 0x000e280000001800 */
[----:B0-----:R-:W-:-:S08]  /*0a30*/  DFMA R10, -R6, R8, 1 ;  /* 0x3ff00000060a742b */ /* 0x001fd00000000108 */
[----:B------:R-:W-:-:S08]  /*0a40*/  DFMA R10, R10, R10, R10 ;  /* 0x0000000a0a0a722b */ /* 0x000fd0000000000a */
[----:B------:R-:W-:-:S08]  /*0a50*/  DFMA R10, R8, R10, R8 ;  /* 0x0000000a080a722b */ /* 0x000fd00000000008 */
[----:B------:R-:W-:-:S08]  /*0a60*/  DFMA R8, -R6, R10, 1 ;  /* 0x3ff000000608742b */ /* 0x000fd0000000010a */
[----:B------:R-:W-:-:S08]  /*0a70*/  DFMA R8, R10, R8, R10 ;  /* 0x000000080a08722b */ /* 0x000fd0000000000a */
[----:B------:R-:W-:-:S08]  /*0a80*/  DMUL R8, R8, 2.2250738585072013831e-308 ;  /* 0x0010000008087828 */ /* 0x000fd00000000000 */
[----:B------:R-:W-:-:S08]  /*0a90*/  DFMA R4, -R4, R8, 1 ;  /* 0x3ff000000404742b */ /* 0x000fd00000000108 */
[----:B------:R-:W-:-:S08]  /*0aa0*/  DFMA R4, R4, R4, R4 ;  /* 0x000000040404722b */ /* 0x000fd00000000004 */
[----:B------:R-:W-:Y:S01]  /*0ab0*/  DFMA R6, R8, R4, R8 ;  /* 0x000000040806722b */ /* 0x000fe20000000008 */
[----:B------:R-:W-:Y:S10]  /*0ac0*/  BRA `(.L_x_13) ;  /* 0x0000000000307947 */ /* 0x000ff40003800000 */
.L_x_14:
[----:B------:R-:W-:Y:S01]  /*0ad0*/  DMUL R4, R4, 8.11296384146066816958e+31 ;  /* 0x4690000004047828 */ /* 0x000fe20000000000 */
[----:B------:R-:W-:-:S05]  /*0ae0*/  IMAD.MOV.U32 R6, RZ, RZ, R8 ;  /* 0x000000ffff067224 */ /* 0x000fca00078e0008 */
[----:B------:R-:W0:Y:S02]  /*0af0*/  MUFU.RCP64H R7, R5 ;  /* 0x0000000500077308 */ /* 0x000e240000001800 */
[----:B0-----:R-:W-:-:S08]  /*0b00*/  DFMA R8, -R4, R6, 1 ;  /* 0x3ff000000408742b */ /* 0x001fd00000000106 */
[----:B------:R-:W-:-:S08]  /*0b10*/  DFMA R8, R8, R8, R8 ;  /* 0x000000080808722b */ /* 0x000fd00000000008 */
[----:B------:R-:W-:-:S08]  /*0b20*/  DFMA R8, R6, R8, R6 ;  /* 0x000000080608722b */ /* 0x000fd00000000006 */
[----:B------:R-:W-:-:S08]  /*0b30*/  DFMA R6, -R4, R8, 1 ;  /* 0x3ff000000406742b */ /* 0x000fd00000000108 */
[----:B------:R-:W-:-:S08]  /*0b40*/  DFMA R6, R8, R6, R8 ;  /* 0x000000060806722b */ /* 0x000fd00000000008 */
[----:B------:R-:W-:Y:S01]  /*0b50*/  DMUL R6, R6, 8.11296384146066816958e+31 ;  /* 0x4690000006067828 */ /* 0x000fe20000000000 */
[----:B------:R-:W-:Y:S10]  /*0b60*/  BRA `(.L_x_13) ;  /* 0x0000000000087947 */ /* 0x000ff40003800000 */
.L_x_12:
[----:B------:R-:W-:Y:S01]  /*0b70*/  LOP3.LUT R7, R5, 0x80000, RZ, 0xfc, !PT ;  /* 0x0008000005077812 */ /* 0x000fe200078efcff */
[----:B------:R-:W-:-:S07]  /*0b80*/  IMAD.MOV.U32 R6, RZ, RZ, R4 ;  /* 0x000000ffff067224 */ /* 0x000fce00078e0004 */
.L_x_13:
[----:B------:R-:W-:Y:S05]  /*0b90*/  BSYNC.RECONVERGENT B2 ;  /* 0x0000000000027941 */ /* 0x000fea0003800200 */
.L_x_11:
[----:B------:R-:W-:Y:S02]  /*0ba0*/  IMAD.MOV.U32 R4, RZ, RZ, R2 ;  /* 0x000000ffff047224 */ /* 0x000fe400078e0002 */
[----:B------:R-:W-:Y:S02]  /*0bb0*/  IMAD.MOV.U32 R5, RZ, RZ, 0x0 ;  /* 0x00000000ff057424 */ /* 0x000fe400078e00ff */
[----:B------:R-:W-:Y:S02]  /*0bc0*/  IMAD.MOV.U32 R8, RZ, RZ, R6 ;  /* 0x000000ffff087224 */ /* 0x000fe400078e0006 */
[----:B------:R-:W-:Y:S01]  /*0bd0*/  IMAD.MOV.U32 R9, RZ, RZ, R7 ;  /* 0x000000ffff097224 */ /* 0x000fe200078e0007 */
[----:B------:R-:W-:Y:S06]  /*0be0*/  RET.REL.NODEC R4 `(fused_amplitude_encode_batch_kernel) ;  /* 0xfffffff404047950 */ /* 0x000fec0003c3ffff */
        .weak           $__internal_1_$__cuda_sm20_dsqrt_rn_f64_mediumpath_v1
        .type           $__internal_1_$__cuda_sm20_dsqrt_rn_f64_mediumpath_v1,@function
        .size           $__internal_1_$__cuda_sm20_dsqrt_rn_f64_mediumpath_v1,(.L_x_46 - $__internal_1_$__cuda_sm20_dsqrt_rn_f64_mediumpath_v1)
$__internal_1_$__cuda_sm20_dsqrt_rn_f64_mediumpath_v1:
[----:B------:R-:W-:Y:S01]  /*0bf0*/  ISETP.GE.U32.AND P0, PT, R8, -0x3400000, PT ;  /* 0xfcc000000800780c */ /* 0x000fe20003f06070 */
[----:B------:R-:W-:-:S12]  /*0c00*/  IMAD.MOV.U32 R11, RZ, RZ, R17 ;  /* 0x000000ffff0b7224 */ /* 0x000fd800078e0011 */
[----:B------:R-:W-:Y:S05]  /*0c10*/  @!P0 BRA `(.L_x_15) ;  /* 0x0000000000208947 */ /* 0x000fea0003800000 */
[----:B------:R-:W-:-:S10]  /*0c20*/  DFMA.RM R10, R14, R10, R12 ;  /* 0x0000000a0e0a722b */ /* 0x000fd4000000400c */
[----:B------:R-:W-:-:S05]  /*0c30*/  IADD3 R6, P0, PT, R10, 0x1, RZ ;  /* 0x000000010a067810 */ /* 0x000fca0007f1e0ff */
[----:B------:R-:W-:-:S06]  /*0c40*/  IMAD.X R7, RZ, RZ, R11, P0 ;  /* 0x000000ffff077224 */ /* 0x000fcc00000e060b */
[----:B------:R-:W-:-:S08]  /*0c50*/  DFMA.RP R4, -R10, R6, R4 ;  /* 0x000000060a04722b */ /* 0x000fd00000008104 */
[----:B------:R-:W-:-:S06]  /*0c60*/  DSETP.GT.AND P0, PT, R4, RZ, PT ;  /* 0x000000ff0400722a */ /* 0x000fcc0003f04000 */
[----:B------:R-:W-:Y:S02]  /*0c70*/  FSEL R6, R6, R10, P0 ;  /* 0x0000000a06067208 */ /* 0x000fe40000000000 */
[----:B------:R-:W-:Y:S01]  /*0c80*/  FSEL R7, R7, R11, P0 ;  /* 0x0000000b07077208 */ /* 0x000fe20000000000 */
[----:B------:R-:W-:Y:S06]  /*0c90*/  BRA `(.L_x_16) ;  /* 0x0000000000647947 */ /* 0x000fec0003800000 */
.L_x_15:
[----:B------:R-:W-:-:S14]  /*0ca0*/  DSETP.NE.AND P0, PT, R4, RZ, PT ;  /* 0x000000ff0400722a */ /* 0x000fdc0003f05000 */
[----:B------:R-:W-:Y:S05]  /*0cb0*/  @!P0 BRA `(.L_x_17) ;  /* 0x0000000000588947 */ /* 0x000fea0003800000 */
[----:B------:R-:W-:-:S13]  /*0cc0*/  ISETP.GE.AND P0, PT, R5, RZ, PT ;  /* 0x000000ff0500720c */ /* 0x000fda0003f06270 */
[----:B------:R-:W-:Y:S02]  /*0cd0*/  @!P0 IMAD.MOV.U32 R6, RZ, RZ, 0x0 ;  /* 0x00000000ff068424 */ /* 0x000fe400078e00ff */
[----:B------:R-:W-:Y:S01]  /*0ce0*/  @!P0 IMAD.MOV.U32 R7, RZ, RZ, -0x80000 ;  /* 0xfff80000ff078424 */ /* 0x000fe200078e00ff */
[----:B------:R-:W-:Y:S06]  /*0cf0*/  @!P0 BRA `(.L_x_16) ;  /* 0x00000000004c8947 */ /* 0x000fec0003800000 */
[----:B------:R-:W-:-:S13]  /*0d00*/  ISETP.GT.AND P0, PT, R5, 0x7fefffff, PT ;  /* 0x7fefffff0500780c */ /* 0x000fda0003f04270 */
[----:B------:R-:W-:Y:S05]  /*0d10*/  @P0 BRA `(.L_x_17) ;  /* 0x0000000000400947 */ /* 0x000fea0003800000 */
[----:B------:R-:W-:Y:S01]  /*0d20*/  DMUL R4, R4, 8.11296384146066816958e+31 ;  /* 0x4690000004047828 */ /* 0x000fe20000000000 */
[----:B------:R-:W-:Y:S02]  /*0d30*/  IMAD.MOV.U32 R6, RZ, RZ, RZ ;  /* 0x000000ffff067224 */ /* 0x000fe400078e00ff */
[----:B------:R-:W-:Y:S02]  /*0d40*/  IMAD.MOV.U32 R10, RZ, RZ, 0x0 ;  /* 0x00000000ff0a7424 */ /* 0x000fe400078e00ff */
[----:B------:R-:W-:Y:S01]  /*0d50*/  IMAD.MOV.U32 R11, RZ, RZ, 0x3fd80000 ;  /* 0x3fd80000ff0b7424 */ /* 0x000fe200078e00ff */
[----:B------:R-:W0:Y:S02]  /*0d60*/  MUFU.RSQ64H R7, R5 ;  /* 0x0000000500077308 */ /* 0x000e240000001c00 */
[----:B0-----:R-:W-:-:S08]  /*0d70*/  DMUL R8, R6, R6 ;  /* 0x0000000606087228 */ /* 0x001fd00000000000 */
[----:B------:R-:W-:-:S08]  /*0d80*/  DFMA R8, R4, -R8, 1 ;  /* 0x3ff000000408742b */ /* 0x000fd00000000808 */
[----:B------:R-:W-:Y:S02]  /*0d90*/  DFMA R10, R8, R10, 0.5 ;  /* 0x3fe00000080a742b */ /* 0x000fe4000000000a */
[----:B------:R-:W-:-:S08]  /*0da0*/  DMUL R8, R6, R8 ;  /* 0x0000000806087228 */ /* 0x000fd00000000000 */
[----:B------:R-:W-:-:S08]  /*0db0*/  DFMA R8, R10, R8, R6 ;  /* 0x000000080a08722b */ /* 0x000fd00000000006 */
[----:B------:R-:W-:Y:S02]  /*0dc0*/  DMUL R6, R4, R8 ;  /* 0x0000000804067228 */ /* 0x000fe40000000000 */
[----:B------:R-:W-:-:S06]  /*0dd0*/  VIADD R9, R9, 0xfff00000 ;  /* 0xfff0000009097836 */ /* 0x000fcc0000000000 */
[----:B------:R-:W-:-:S08]  /*0de0*/  DFMA R10, R6, -R6, R4 ;  /* 0x80000006060a722b */ /* 0x000fd00000000004 */
[----:B------:R-:W-:-:S10]  /*0df0*/  DFMA R6, R8, R10, R6 ;  /* 0x0000000a0806722b */ /* 0x000fd40000000006 */
[----:B------:R-:W-:Y:S01]  /*0e00*/  VIADD R7, R7, 0xfcb00000 ;  /* 0xfcb0000007077836 */ /* 0x000fe20000000000 */
[----:B------:R-:W-:Y:S06]  /*0e10*/  BRA `(.L_x_16) ;  /* 0x0000000000047947 */ /* 0x000fec0003800000 */
.L_x_17:
[----:B------:R-:W-:-:S11]  /*0e20*/  DADD R6, R4, R4 ;  /* 0x0000000004067229 */ /* 0x000fd60000000004 */
.L_x_16:
[----:B------:R-:W-:Y:S02]  /*0e30*/  IMAD.MOV.U32 R4, RZ, RZ, R2 ;  /* 0x000000ffff047224 */ /* 0x000fe400078e0002 */
[----:B------:R-:W-:-:S04]  /*0e40*/  IMAD.MOV.U32 R5, RZ, RZ, 0x0 ;  /* 0x00000000ff057424 */ /* 0x000fc800078e00ff */
[----:B------:R-:W-:Y:S05]  /*0e50*/  RET.REL.NODEC R4 `(fused_amplitude_encode_batch_kernel) ;  /* 0xfffffff004687950 */ /* 0x000fea0003c3ffff */
.L_x_18:
[----:B------:R-:W-:-:S00]  /*0e60*/  BRA `(.L_x_18) ;  /* 0xfffffffc00fc7947 */ /* 0x000fc0000383ffff */
[----:B------:R-:W-:-:S00]  /*0e70*/  NOP ;  /* 0x0000000000007918 */ /* 0x000fc00000000000 */
        /* <DEDUP_REMOVED lines=8> */
.L_x_46:


//--------------------- .text.amplitude_encode_batch_kernel --------------------------
	.section	.text.amplitude_encode_batch_kernel,"ax",@progbits
	.align	128
        .global         amplitude_encode_batch_kernel
        .type           amplitude_encode_batch_kernel,@function
        .size           amplitude_encode_batch_kernel,(.L_x_47 - amplitude_encode_batch_kernel)
        .other          amplitude_encode_batch_kernel,@"STO_CUDA_ENTRY STV_DEFAULT"
amplitude_encode_batch_kernel:
.text.amplitude_encode_batch_kernel:
[----:B------:R-:W-:Y:S01]  /*0000*/  LDC R1, c[0x0][0x37c] ;  /* 0x0000df00ff017b82 */ /* 0x000fe20000000800 */
[----:B------:R-:W0:Y:S01]  /*0010*/  S2R R8, SR_CTAID.X ;  /* 0x0000000000087919 */ /* 0x000e220000002500 */
[----:B------:R-:W1:Y:S01]  /*0020*/  LDCU.64 UR10, c[0x0][0x3a8] ;  /* 0x00007500ff0a77ac */ /* 0x000e620008000a00 */
[----:B------:R-:W0:Y:S01]  /*0030*/  S2R R3, SR_TID.X ;  /* 0x0000000000037919 */ /* 0x000e220000002100 */
[----:B------:R-:W2:Y:S01]  /*0040*/  LDCU.64 UR12, c[0x0][0x398] ;  /* 0x00007300ff0c77ac */ /* 0x000ea20008000a00 */
[----:B------:R-:W3:Y:S01]  /*0050*/  LDCU UR8, c[0x0][0x370] ;  /* 0x00006e00ff0877ac */ /* 0x000ee20008000800 */
[----:B------:R-:W3:Y:S01]  /*0060*/  LDCU UR6, c[0x0][0x360] ;  /* 0x00006c00ff0677ac */ /* 0x000ee20008000800 */
[----:B-1----:R-:W-:Y:S02]  /*0070*/  USHF.R.U32.HI UR7, URZ, 0x1, UR11 ;  /* 0x00000001ff077899 */ /* 0x002fe4000801160b */
[----:B------:R-:W-:Y:S02]  /*0080*/  USHF.R.U64 UR10, UR10, 0x1, UR11 ;  /* 0x000000010a0a7899 */ /* 0x000fe4000800120b */
[----:B--2---:R-:W-:-:S02]  /*0090*/  UIMAD UR9, UR7, UR12, URZ ;  /* 0x0000000c070972a4 */ /* 0x004fc4000f8e02ff */
[----:B------:R-:W-:Y:S02]  /*00a0*/  UIMAD.WIDE.U32 UR4, UR10, UR12, URZ ;  /* 0x0000000c0a0472a5 */ /* 0x000fe4000f8e00ff */
[----:B------:R-:W-:-:S04]  /*00b0*/  UIMAD UR9, UR10, UR13, UR9 ;  /* 0x0000000d0a0972a4 */ /* 0x000fc8000f8e0209 */
[----:B------:R-:W-:Y:S02]  /*00c0*/  UIADD3 UR9, UPT, UPT, UR5, UR9, URZ ;  /* 0x0000000905097290 */ /* 0x000fe4000fffe0ff */
[----:B---3--:R-:W-:Y:S02]  /*00d0*/  UIMAD UR8, UR8, UR6, URZ ;  /* 0x00000006080872a4 */ /* 0x008fe4000f8e02ff */
[----:B0-----:R-:W-:Y:S02]  /*00e0*/  IMAD R8, R8, UR6, R3 ;  /* 0x0000000608087c24 */ /* 0x001fe4000f8e0203 */
[----:B------:R-:W-:-:S03]  /*00f0*/  IMAD.U32 R0, RZ, RZ, UR9 ;  /* 0x00000009ff007e24 */ /* 0x000fc6000f8e00ff */
[----:B------:R-:W-:-:S04]  /*0100*/  ISETP.LT.U32.AND P0, PT, R8, UR4, PT ;  /* 0x0000000408007c0c */ /* 0x000fc8000bf01070 */
[----:B------:R-:W-:-:S13]  /*0110*/  ISETP.GT.U32.AND.EX P0, PT, R0, RZ, PT, P0 ;  /* 0x000000ff0000720c */ /* 0x000fda0003f04100 */
[----:B------:R-:W-:Y:S05]  /*0120*/  @!P0 EXIT ;  /* 0x000000000000894d */ /* 0x000fea0003800000 */
[----:B------:R-:W0:Y:S01]  /*0130*/  LDC.64 R2, c[0x0][0x3a0] ;  /* 0x0000e800ff027b82 */ /* 0x000e220000000a00 */
[----:B------:R-:W-:Y:S01]  /*0140*/  BSSY.RECONVERGENT B0, `(.L_x_19) ;  /* 0x000005e000007945 */ /* 0x000fe20003800200 */
[----:B------:R-:W-:Y:S01]  /*0150*/  IMAD.MOV.U32 R9, RZ, RZ, RZ ;  /* 0x000000ffff097224 */ /* 0x000fe200078e00ff */
[----:B------:R-:W1:Y:S01]  /*0160*/  LDCU.64 UR12, c[0x0][0x358] ;  /* 0x00006b00ff0c77ac */ /* 0x000e620008000a00 */
[----:B------:R-:W2:Y:S01]  /*0170*/  LDCU.64 UR20, c[0x0][0x3a8] ;  /* 0x00007500ff1477ac */ /* 0x000ea20008000a00 */
[----:B------:R-:W3:Y:S01]  /*0180*/  LDCU.64 UR14, c[0x0][0x390] ;  /* 0x00007200ff0e77ac */ /* 0x000ee20008000a00 */
[----:B------:R-:W4:Y:S01]  /*0190*/  LDCU.64 UR18, c[0x0][0x380] ;  /* 0x00007000ff1277ac */ /* 0x000f220008000a00 */
[----:B------:R-:W0:Y:S02]  /*01a0*/  LDCU.64 UR16, c[0x0][0x388] ;  /* 0x00007100ff1077ac */ /* 0x000e240008000a00 */
.L_x_25:
[----:B------:R-:W-:Y:S01]  /*01b0*/  LOP3.LUT R0, R9, UR7, RZ, 0xfc, !PT ;  /* 0x0000000709007c12 */ /* 0x000fe2000f8efcff */
[----:B------:R-:W-:Y:S03]  /*01c0*/  BSSY.RECONVERGENT B1, `(.L_x_20) ;  /* 0x0000023000017945 */ /* 0x000fe60003800200 */
[----:B------:R-:W-:-:S13]  /*01d0*/  ISETP.NE.U32.AND P0, PT, R0, RZ, PT ;  /* 0x000000ff0000720c */ /* 0x000fda0003f05070 */
[----:B------:R-:W-:Y:S05]  /*01e0*/  @P0 BRA `(.L_x_21) ;  /* 0x00000000005c0947 */ /* 0x000fea0003800000 */
[----:B------:R-:W5:Y:S01]  /*01f0*/  I2F.U32.RP R0, UR10 ;  /* 0x0000000a00007d06 */ /* 0x000f620008209000 */
[----:B------:R-:W-:Y:S01]  /*0200*/  ISETP.NE.U32.AND P2, PT, RZ, UR10, PT ;  /* 0x0000000aff007c0c */ /* 0x000fe2000bf45070 */
[----:B------:R-:W-:Y:S02]  /*0210*/  IMAD.MOV.U32 R21, RZ, RZ, RZ ;  /* 0x000000ffff157224 */ /* 0x000fe400078e00ff */
[----:B------:R-:W-:-:S04]  /*0220*/  IMAD.MOV.U32 R11, RZ, RZ, RZ ;  /* 0x000000ffff0b7224 */ /* 0x000fc800078e00ff */
[----:B-----5:R-:W5:Y:S02]  /*0230*/  MUFU.RCP R0, R0 ;  /* 0x0000000000007308 */ /* 0x020f640000001000 */
[----:B-----5:R-:W-:-:S06]  /*0240*/  VIADD R4, R0, 0xffffffe ;  /* 0x0ffffffe00047836 */ /* 0x020fcc0000000000 */
[----:B------:R5:W1:Y:S02]  /*0250*/  F2I.FTZ.U32.TRUNC.NTZ R5, R4 ;  /* 0x0000000400057305 */ /* 0x000a64000021f000 */
[----:B-----5:R-:W-:Y:S02]  /*0260*/  HFMA2 R4, -RZ, RZ, 0, 0 ;  /* 0x00000000ff047431 */ /* 0x020fe400000001ff */
[----:B-1----:R-:W-:-:S04]  /*0270*/  IMAD.MOV R7, RZ, RZ, -R5 ;  /* 0x000000ffff077224 */ /* 0x002fc800078e0a05 */
[----:B------:R-:W-:-:S04]  /*0280*/  IMAD R7, R7, UR10, RZ ;  /* 0x0000000a07077c24 */ /* 0x000fc8000f8e02ff */
[----:B------:R-:W-:-:S06]  /*0290*/  IMAD.HI.U32 R5, R5, R7, R4 ;  /* 0x0000000705057227 */ /* 0x000fcc00078e0004 */
[----:B------:R-:W-:-:S04]  /*02a0*/  IMAD.HI.U32 R10, R5, R8, RZ ;  /* 0x00000008050a7227 */ /* 0x000fc800078e00ff */
[----:B------:R-:W-:-:S04]  /*02b0*/  IMAD.MOV R5, RZ, RZ, -R10 ;  /* 0x000000ffff057224 */ /* 0x000fc800078e0a0a */
[----:B------:R-:W-:-:S05]  /*02c0*/  IMAD R5, R5, UR10, R8 ;  /* 0x0000000a05057c24 */ /* 0x000fca000f8e0208 */
[----:B------:R-:W-:-:S13]  /*02d0*/  ISETP.GE.U32.AND P0, PT, R5, UR10, PT ;  /* 0x0000000a05007c0c */ /* 0x000fda000bf06070 */
[----:B------:R-:W-:Y:S02]  /*02e0*/  @P0 VIADD R5, R5, -UR10 ;  /* 0x8000000a05050c36 */ /* 0x000fe40008000000 */
[----:B------:R-:W-:-:S03]  /*02f0*/  @P0 VIADD R10, R10, 0x1 ;  /* 0x000000010a0a0836 */ /* 0x000fc60000000000 */
[----:B------:R-:W-:-:S13]  /*0300*/  ISETP.GE.U32.AND P1, PT, R5, UR10, PT ;  /* 0x0000000a05007c0c */ /* 0x000fda000bf26070 */
[----:B------:R-:W-:Y:S01]  /*0310*/  @P1 VIADD R10, R10, 0x1 ;  /* 0x000000010a0a1836 */ /* 0x000fe20000000000 */
[----:B------:R-:W-:-:S04]  /*0320*/  @!P2 LOP3.LUT R10, RZ, UR10, RZ, 0x33, !PT ;  /* 0x0000000aff0aac12 */ /* 0x000fc8000f8e33ff */
[----:B------:R-:W-:-:S05]  /*0330*/  IADD3 R5, PT, PT, -R10, RZ, RZ ;  /* 0x000000ff0a057210 */ /* 0x000fca0007ffe1ff */
[----:B------:R-:W-:Y:S01]  /*0340*/  IMAD R0, R5, UR10, R8 ;  /* 0x0000000a05007c24 */ /* 0x000fe2000f8e0208 */
[----:B------:R-:W-:Y:S06]  /*0350*/  BRA `(.L_x_22) ;  /* 0x0000000000247947 */ /* 0x000fec0003800000 */
.L_x_21:
[----:B------:R-:W-:-:S07]  /*0360*/  MOV R0, 0x380 ;  /* 0x0000038000007802 */ /* 0x000fce0000000f00 */
[----:B01234-:R-:W-:Y:S05]  /*0370*/  CALL.REL.NOINC `($__internal_2_$__cuda_sm20_div_u64) ;  /* 0x0000000000f07944 */ /* 0x01ffea0003c00000 */
[----:B------:R-:W-:-:S05]  /*0380*/  IADD3 R21, P0, PT, RZ, -R10, RZ ;  /* 0x8000000aff157210 */ /* 0x000fca0007f1e0ff */
[----:B------:R-:W-:Y:S02]  /*0390*/  IMAD.X R0, RZ, RZ, ~R11, P0 ;  /* 0x000000ffff007224 */ /* 0x000fe400000e0e0b */
[----:B------:R-:W-:-:S04]  /*03a0*/  IMAD.WIDE.U32 R4, R21, UR10, R8 ;  /* 0x0000000a15047c25 */ /* 0x000fc8000f8e0008 */
[----:B------:R-:W-:-:S04]  /*03b0*/  IMAD R0, R0, UR10, RZ ;  /* 0x0000000a00007c24 */ /* 0x000fc8000f8e02ff */
[----:B------:R-:W-:Y:S02]  /*03c0*/  IMAD R21, R21, UR7, R0 ;  /* 0x0000000715157c24 */ /* 0x000fe4000f8e0200 */
[----:B------:R-:W-:-:S03]  /*03d0*/  IMAD.MOV.U32 R0, RZ, RZ, R4 ;  /* 0x000000ffff007224 */ /* 0x000fc600078e0004 */
[----:B------:R-:W-:-:S07]  /*03e0*/  IADD3 R21, PT, PT, R5, R21, RZ ;  /* 0x0000001505157210 */ /* 0x000fce0007ffe0ff */
.L_x_22:
[----:B0-234-:R-:W-:Y:S05]  /*03f0*/  BSYNC.RECONVERGENT B1 ;  /* 0x0000000000017941 */ /* 0x01dfea0003800200 */
.L_x_20:
[C---:B------:R-:W-:Y:S01]  /*0400*/  IMAD.SHL.U32 R12, R0.reuse, 0x2, RZ ;  /* 0x00000002000c7824 */ /* 0x040fe200078e00ff */
[----:B------:R-:W-:Y:S01]  /*0410*/  SHF.L.U64.HI R13, R0, 0x1, R21 ;  /* 0x00000001000d7819 */ /* 0x000fe20000010215 */
[-C--:B------:R-:W-:Y:S01]  /*0420*/  IMAD R6, R11, R2.reuse, RZ ;  /* 0x000000020b067224 */ /* 0x080fe200078e02ff */
[C---:B------:R-:W-:Y:S01]  /*0430*/  LEA R14, P1, R10.reuse, UR14, 0x3 ;  /* 0x0000000e0a0e7c11 */ /* 0x040fe2000f8218ff */
[-C--:B------:R-:W-:Y:S01]  /*0440*/  IMAD.WIDE.U32 R16, R10, R2.reuse, RZ ;  /* 0x000000020a107225 */ /* 0x080fe200078e00ff */
[----:B------:R-:W-:Y:S02]  /*0450*/  LOP3.LUT R19, R12, 0x1, RZ, 0xfc, !PT ;  /* 0x000000010c137812 */ /* 0x000fe400078efcff */
[C---:B------:R-:W-:Y:S01]  /*0460*/  LEA.HI.X R15, R10.reuse, UR15, R11, 0x3, P1 ;  /* 0x0000000f0a0f7c11 */ /* 0x040fe200088f1c0b */
[----:B------:R-:W-:Y:S01]  /*0470*/  IMAD R7, R10, R3, R6 ;  /* 0x000000030a077224 */ /* 0x000fe200078e0206 */
[----:B------:R-:W-:-:S03]  /*0480*/  ISETP.GE.U32.AND P0, PT, R19, R2, PT ;  /* 0x000000021300720c */ /* 0x000fc60003f06070 */
[----:B------:R-:W-:Y:S01]  /*0490*/  IMAD.IADD R23, R17, 0x1, R7 ;  /* 0x0000000111177824 */ /* 0x000fe200078e0207 */
[----:B------:R-:W-:Y:S01]  /*04a0*/  ISETP.GE.U32.AND.EX P0, PT, R13, R3, PT, P0 ;  /* 0x000000030d00720c */ /* 0x000fe20003f06100 */
[----:B------:R-:W5:-:S12]  /*04b0*/  LDG.E.64.CONSTANT R14, desc[UR12][R14.64] ;  /* 0x0000000c0e0e7981 */ /* 0x000f58000c1e9b00 */
[----:B------:R-:W0:Y:S02]  /*04c0*/  @!P0 LDC.64 R4, c[0x0][0x380] ;  /* 0x0000e000ff048b82 */ /* 0x000e240000000a00 */
[----:B0-----:R-:W-:-:S04]  /*04d0*/  @!P0 LEA R7, P2, R16, R4, 0x3 ;  /* 0x0000000410078211 */ /* 0x001fc800078418ff */
[----:B------:R-:W-:Y:S02]  /*04e0*/  @!P0 LEA.HI.X R5, R16, R5, R23, 0x3, P2 ;  /* 0x0000000510058211 */ /* 0x000fe400010f1c17 */
[C---:B------:R-:W-:Y:S02]  /*04f0*/  @!P0 LEA R4, P2, R0.reuse, R7, 0x4 ;  /* 0x0000000700048211 */ /* 0x040fe400078420ff */
[----:B------:R-:W-:Y:S02]  /*0500*/  CS2R R6, SRZ ;  /* 0x0000000000067805 */ /* 0x000fe4000001ff00 */
[----:B------:R-:W-:-:S06]  /*0510*/  @!P0 LEA.HI.X R5, R0, R5, R21, 0x4, P2 ;  /* 0x0000000500058211 */ /* 0x000fcc00010f2415 */
[----:B------:R-:W5:Y:S01]  /*0520*/  @!P0 LDG.E.128.CONSTANT R4, desc[UR12][R4.64] ;  /* 0x0000000c04048981 */ /* 0x000f62000c1e9d00 */
[----:B------:R-:W-:Y:S04]  /*0530*/  BSSY.RECONVERGENT B1, `(.L_x_23) ;  /* 0x000000b000017945 */ /* 0x000fe80003800200 */
[----:B------:R-:W-:Y:S05]  /*0540*/  @!P0 BRA `(.L_x_24) ;  /* 0x0000000000248947 */ /* 0x000fea0003800000 */
[----:B------:R-:W-:Y:S02]  /*0550*/  ISETP.GE.U32.AND P0, PT, R12, R2, PT ;  /* 0x000000020c00720c */ /* 0x000fe40003f06070 */
[----:B-----5:R-:W-:Y:S02]  /*0560*/  CS2R R4, SRZ ;  /* 0x0000000000047805 */ /* 0x020fe4000001ff00 */
[----:B------:R-:W-:-:S13]  /*0570*/  ISETP.GE.U32.AND.EX P0, PT, R13, R3, PT, P0 ;  /* 0x000000030d00720c */ /* 0x000fda0003f06100 */
[----:B------:R-:W-:Y:S05]  /*0580*/  @P0 BRA `(.L_x_24) ;  /* 0x0000000000140947 */ /* 0x000fea0003800000 */
[----:B------:R-:W-:-:S05]  /*0590*/  IADD3 R16, P0, PT, R12, R16, RZ ;  /* 0x000000100c107210 */ /* 0x000fca0007f1e0ff */
[----:B------:R-:W-:Y:S01]  /*05a0*/  IMAD.X R5, R13, 0x1, R23, P0 ;  /* 0x000000010d057824 */ /* 0x000fe200000e0617 */
[----:B------:R-:W-:-:S04]  /*05b0*/  LEA R4, P0, R16, UR18, 0x3 ;  /* 0x0000001210047c11 */ /* 0x000fc8000f8018ff */
[----:B------:R-:W-:-:S06]  /*05c0*/  LEA.HI.X R5, R16, UR19, R5, 0x3, P0 ;  /* 0x0000001310057c11 */ /* 0x000fcc00080f1c05 */
[----:B------:R-:W5:Y:S03]  /*05d0*/  LDG.E.64.CONSTANT R4, desc[UR12][R4.64] ;  /* 0x0000000c04047981 */ /* 0x000f66000c1e9b00 */
.L_x_24:
[----:B------:R-:W-:Y:S05]  /*05e0*/  BSYNC.RECONVERGENT B1 ;  /* 0x0000000000017941 */ /* 0x000fea0003800200 */
.L_x_23:
[----:B------:R-:W-:Y:S01]  /*05f0*/  IMAD R11, R11, UR20, RZ ;  /* 0x000000140b0b7c24 */ /* 0x000fe2000f8e02ff */
[----:B------:R-:W-:Y:S01]  /*0600*/  ISETP.GE.U32.AND P0, PT, R19, UR20, PT ;  /* 0x0000001413007c0c */ /* 0x000fe2000bf06070 */
[C---:B------:R-:W-:Y:S01]  /*0610*/  IMAD.WIDE.U32 R16, R10.reuse, UR20, R12 ;  /* 0x000000140a107c25 */ /* 0x040fe2000f8e000c */
[C---:B-----5:R-:W-:Y:S02]  /*0620*/  DMUL R4, R14.reuse, R4 ;  /* 0x000000040e047228 */ /* 0x060fe40000000000 */
[----:B------:R-:W-:Y:S01]  /*0630*/  ISETP.GE.U32.AND.EX P0, PT, R13, UR21, PT, P0 ;  /* 0x000000150d007c0c */ /* 0x000fe2000bf06100 */
[----:B------:R-:W-:Y:S01]  /*0640*/  IMAD R11, R10, UR21, R11 ;  /* 0x000000150a0b7c24 */ /* 0x000fe2000f8e020b */
[----:B------:R-:W-:Y:S01]  /*0650*/  LEA R10, P1, R16, UR16, 0x4 ;  /* 0x00000010100a7c11 */ /* 0x000fe2000f8220ff */
[----:B------:R-:W-:Y:S02]  /*0660*/  DMUL R12, R14, R6 ;  /* 0x000000060e0c7228 */ /* 0x000fe40000000000 */
[----:B------:R-:W-:Y:S01]  /*0670*/  IMAD.IADD R11, R17, 0x1, R11 ;  /* 0x00000001110b7824 */ /* 0x000fe200078e020b */
[----:B------:R-:W-:-:S02]  /*0680*/  CS2R R14, SRZ ;  /* 0x00000000000e7805 */ /* 0x000fc4000001ff00 */
[----:B------:R-:W-:Y:S02]  /*0690*/  CS2R R6, SRZ ;  /* 0x0000000000067805 */ /* 0x000fe4000001ff00 */
[----:B------:R-:W-:-:S05]  /*06a0*/  LEA.HI.X R11, R16, UR17, R11, 0x4, P1 ;  /* 0x00000011100b7c11 */ /* 0x000fca00088f240b */
[----:B------:R0:W-:Y:S01]  /*06b0*/  @!P0 STG.E.128 desc[UR12][R10.64+0x10], R12 ;  /* 0x0000100c0a008986 */ /* 0x0001e2000c101d0c */
[----:B------:R-:W-:-:S03]  /*06c0*/  IADD3 R8, P0, PT, R8, UR8, RZ ;  /* 0x0000000808087c10 */ /* 0x000fc6000ff1e0ff */
[----:B------:R0:W-:Y:S01]  /*06d0*/  STG.E.128 desc[UR12][R10.64], R4 ;  /* 0x000000040a007986 */ /* 0x0001e2000c101d0c */
[----:B------:R-:W-:Y:S02]  /*06e0*/  IADD3.X R9, PT, PT, RZ, R9, RZ, P0, !PT ;  /* 0x00000009ff097210 */ /* 0x000fe400007fe4ff */
[----:B------:R-:W-:-:S04]  /*06f0*/  ISETP.GE.U32.AND P0, PT, R8, UR4, PT ;  /* 0x0000000408007c0c */ /* 0x000fc8000bf06070 */
[----:B------:R-:W-:-:S13]  /*0700*/  ISETP.GE.U32.AND.EX P0, PT, R9, UR9, PT, P0 ;  /* 0x0000000909007c0c */ /* 0x000fda000bf06100 */
[----:B0-----:R-:W-:Y:S05]  /*0710*/  @!P0 BRA `(.L_x_25) ;  /* 0xfffffff800a48947 */ /* 0x001fea000383ffff */
[----:B------:R-:W-:Y:S05]  /*0720*/  BSYNC.RECONVERGENT B0 ;  /* 0x0000000000007941 */ /* 0x000fea0003800200 */
.L_x_19:
[----:B------:R-:W-:Y:S05]  /*0730*/  EXIT ;  /* 0x000000000000794d */ /* 0x000fea0003800000 */
        .weak           $__internal_2_$__cuda_sm20_div_u64
        .type           $__internal_2_$__cuda_sm20_div_u64,@function
        .size           $__internal_2_$__cuda_sm20_div_u64,(.L_x_47 - $__internal_2_$__cuda_sm20_div_u64)
$__internal_2_$__cuda_sm20_div_u64:
[----:B------:R-:W-:Y:S02]  /*0740*/  UMOV UR6, UR10 ;  /* 0x0000000a00067c82 */ /* 0x000fe40008000000 */
[----:B------:R-:W0:Y:S08]  /*0750*/  I2F.U64.RP R10, UR6 ;  /* 0x00000006000a7d12 */ /* 0x000e300008309000 */
[----:B0-----:R-:W0:Y:S02]  /*0760*/  MUFU.RCP R10, R10 ;  /* 0x0000000a000a7308 */ /* 0x001e240000001000 */
[----:B0-----:R-:W-:-:S06]  /*0770*/  VIADD R4, R10, 0x1ffffffe ;  /* 0x1ffffffe0a047836 */ /* 0x001fcc0000000000 */
[----:B------:R-:W0:Y:S02]  /*0780*/  F2I.U64.TRUNC R4, R4 ;  /* 0x0000000400047311 */ /* 0x000e24000020d800 */
[----:B0-----:R-:W-:-:S04]  /*0790*/  IMAD.WIDE.U32 R6, R4, UR10, RZ ;  /* 0x0000000a04067c25 */ /* 0x001fc8000f8e00ff */
[----:B------:R-:W-:Y:S01]  /*07a0*/  IMAD R7, R4, UR7, R7 ;  /* 0x0000000704077c24 */ /* 0x000fe2000f8e0207 */
[----:B------:R-:W-:-:S03]  /*07b0*/  IADD3 R11, P0, PT, RZ, -R6, RZ ;  /* 0x80000006ff0b7210 */ /* 0x000fc60007f1e0ff */
[----:B------:R-:W-:Y:S02]  /*07c0*/  IMAD R7, R5, UR10, R7 ;  /* 0x0000000a05077c24 */ /* 0x000fe4000f8e0207 */
[----:B------:R-:W-:-:S04]  /*07d0*/  IMAD.HI.U32 R6, R4, R11, RZ ;  /* 0x0000000b04067227 */ /* 0x000fc800078e00ff */
[----:B------:R-:W-:Y:S02]  /*07e0*/  IMAD.X R13, RZ, RZ, ~R7, P0 ;  /* 0x000000ffff0d7224 */ /* 0x000fe400000e0e07 */
[----:B------:R-:W-:Y:S02]  /*07f0*/  IMAD.MOV.U32 R7, RZ, RZ, R4 ;  /* 0x000000ffff077224 */ /* 0x000fe400078e0004 */
[-C--:B------:R-:W-:Y:S02]  /*0800*/  IMAD R15, R5, R13.reuse, RZ ;  /* 0x0000000d050f7224 */ /* 0x080fe400078e02ff */
[----:B------:R-:W-:-:S04]  /*0810*/  IMAD.WIDE.U32 R6, P0, R4, R13, R6 ;  /* 0x0000000d04067225 */ /* 0x000fc80007800006 */
[----:B------:R-:W-:-:S04]  /*0820*/  IMAD.HI.U32 R13, R5, R13, RZ ;  /* 0x0000000d050d7227 */ /* 0x000fc800078e00ff */
[----:B------:R-:W-:-:S05]  /*0830*/  IMAD.HI.U32 R6, P1, R5, R11, R6 ;  /* 0x0000000b05067227 */ /* 0x000fca0007820006 */
[----:B------:R-:W-:Y:S02]  /*0840*/  IADD3 R7, P2, PT, R15, R6, RZ ;  /* 0x000000060f077210 */ /* 0x000fe40007f5e0ff */
[----:B------:R-:W-:-:S03]  /*0850*/  IADD3.X R6, PT, PT, R13, R5, RZ, P0, !PT ;  /* 0x000000050d067210 */ /* 0x000fc600007fe4ff */
[----:B------:R-:W-:Y:S01]  /*0860*/  IMAD.WIDE.U32 R4, R7, UR10, RZ ;  /* 0x0000000a07047c25 */ /* 0x000fe2000f8e00ff */
[----:B------:R-:W-:-:S03]  /*0870*/  IADD3.X R11, PT, PT, RZ, RZ, R6, P2, P1 ;  /* 0x000000ffff0b7210 */ /* 0x000fc600017e2406 */
[----:B------:R-:W-:Y:S01]  /*0880*/  IMAD R6, R7, UR7, R5 ;  /* 0x0000000707067c24 */ /* 0x000fe2000f8e0205 */
[----:B------:R-:W-:-:S03]  /*0890*/  IADD3 R5, P0, PT, RZ, -R4, RZ ;  /* 0x80000004ff057210 */ /* 0x000fc60007f1e0ff */
[----:B------:R-:W-:Y:S02]  /*08a0*/  IMAD R4, R11, UR10, R6 ;  /* 0x0000000a0b047c24 */ /* 0x000fe4000f8e0206 */
[----:B------:R-:W-:-:S04]  /*08b0*/  IMAD.HI.U32 R6, R7, R5, RZ ;  /* 0x0000000507067227 */ /* 0x000fc800078e00ff */
[----:B------:R-:W-:-:S04]  /*08c0*/  IMAD.X R4, RZ, RZ, ~R4, P0 ;  /* 0x000000ffff047224 */ /* 0x000fc800000e0e04 */
[----:B------:R-:W-:-:S04]  /*08d0*/  IMAD.WIDE.U32 R6, P0, R7, R4, R6 ;  /* 0x0000000407067225 */ /* 0x000fc80007800006 */
[C---:B------:R-:W-:Y:S02]  /*08e0*/  IMAD R10, R11.reuse, R4, RZ ;  /* 0x000000040b0a7224 */ /* 0x040fe400078e02ff */
[----:B------:R-:W-:-:S04]  /*08f0*/  IMAD.HI.U32 R7, P1, R11, R5, R6 ;  /* 0x000000050b077227 */ /* 0x000fc80007820006 */
[----:B------:R-:W-:Y:S01]  /*0900*/  IMAD.HI.U32 R4, R11, R4, RZ ;  /* 0x000000040b047227 */ /* 0x000fe200078e00ff */
[----:B------:R-:W-:-:S03]  /*0910*/  IADD3 R7, P2, PT, R10, R7, RZ ;  /* 0x000000070a077210 */ /* 0x000fc60007f5e0ff */
[----:B------:R-:W-:Y:S02]  /*0920*/  IMAD.X R11, R4, 0x1, R11, P0 ;  /* 0x00000001040b7824 */ /* 0x000fe400000e060b */
[----:B------:R-:W-:-:S03]  /*0930*/  IMAD.HI.U32 R4, R7, R8, RZ ;  /* 0x0000000807047227 */ /* 0x000fc600078e00ff */
[----:B------:R-:W-:Y:S01]  /*0940*/  IADD3.X R11, PT, PT, RZ, RZ, R11, P2, P1 ;  /* 0x000000ffff0b7210 */ /* 0x000fe200017e240b */
[----:B------:R-:W-:Y:S02]  /*0950*/  IMAD.MOV.U32 R5, RZ, RZ, RZ ;  /* 0x000000ffff057224 */ /* 0x000fe400078e00ff */
[----:B------:R-:W-:-:S04]  /*0960*/  IMAD.WIDE.U32 R4, R7, R9, R4 ;  /* 0x0000000907047225 */ /* 0x000fc800078e0004 */
[C---:B------:R-:W-:Y:S02]  /*0970*/  IMAD R7, R11.reuse, R9, RZ ;  /* 0x000000090b077224 */ /* 0x040fe400078e02ff */
[----:B------:R-:W-:-:S04]  /*0980*/  IMAD.HI.U32 R4, P0, R11, R8, R4 ;  /* 0x000000080b047227 */ /* 0x000fc80007800004 */
[----:B------:R-:W-:Y:S01]  /*0990*/  IMAD.HI.U32 R6, R11, R9, RZ ;  /* 0x000000090b067227 */ /* 0x000fe200078e00ff */
[----:B------:R-:W-:-:S04]  /*09a0*/  IADD3 R7, P1, PT, R7, R4, RZ ;  /* 0x0000000407077210 */ /* 0x000fc80007f3e0ff */
[----:B------:R-:W-:Y:S01]  /*09b0*/  IADD3.X R6, PT, PT, R6, RZ, RZ, P0, !PT ;  /* 0x000000ff06067210 */ /* 0x000fe200007fe4ff */
[----:B------:R-:W-:-:S04]  /*09c0*/  IMAD.WIDE.U32 R4, R7, UR10, RZ ;  /* 0x0000000a07047c25 */ /* 0x000fc8000f8e00ff */
[----:B------:R-:W-:Y:S01]  /*09d0*/  IMAD.X R6, RZ, RZ, R6, P1 ;  /* 0x000000ffff067224 */ /* 0x000fe200008e0606 */
[----:B------:R-:W-:Y:S01]  /*09e0*/  IADD3 R13, P1, PT, -R4, R8, RZ ;  /* 0x00000008040d7210 */ /* 0x000fe20007f3e1ff */
[----:B------:R-:W-:-:S03]  /*09f0*/  IMAD R5, R7, UR7, R5 ;  /* 0x0000000707057c24 */ /* 0x000fc6000f8e0205 */
[C---:B------:R-:W-:Y:S01]  /*0a00*/  ISETP.GE.U32.AND P0, PT, R13.reuse, UR10, PT ;  /* 0x0000000a0d007c0c */ /* 0x040fe2000bf06070 */
[----:B------:R-:W-:Y:S01]  /*0a10*/  IMAD R4, R6, UR10, R5 ;  /* 0x0000000a06047c24 */ /* 0x000fe2000f8e0205 */
[----:B------:R-:W-:-:S03]  /*0a20*/  IADD3 R10, P2, PT, R13, -UR10, RZ ;  /* 0x8000000a0d0a7c10 */ /* 0x000fc6000ff5e0ff */
[----:B------:R-:W-:Y:S01]  /*0a30*/  IMAD.X R12, R9, 0x1, ~R4, P1 ;  /* 0x00000001090c7824 */ /* 0x000fe200008e0e04 */
[----:B------:R-:W-:-:S04]  /*0a40*/  IADD3 R4, P1, PT, R7, 0x1, RZ ;  /* 0x0000000107047810 */ /* 0x000fc80007f3e0ff */
[C---:B------:R-:W-:Y:S01]  /*0a50*/  ISETP.GE.U32.AND.EX P0, PT, R12.reuse, UR7, PT, P0 ;  /* 0x000000070c007c0c */ /* 0x040fe2000bf06100 */
[----:B------:R-:W-:Y:S01]  /*0a60*/  IMAD.X R5, RZ, RZ, R6, P1 ;  /* 0x000000ffff057224 */ /* 0x000fe200008e0606 */
[----:B------:R-:W-:Y:S02]  /*0a70*/  IADD3.X R11, PT, PT, R12, ~UR7, RZ, P2, !PT ;  /* 0x800000070c0b7c10 */ /* 0x000fe400097fe4ff */
[----:B------:R-:W-:Y:S02]  /*0a80*/  SEL R10, R10, R13, P0 ;  /* 0x0000000d0a0a7207 */ /* 0x000fe40000000000 */
[----:B------:R-:W-:Y:S02]  /*0a90*/  SEL R7, R4, R7, P0 ;  /* 0x0000000704077207 */ /* 0x000fe40000000000 */
[----:B------:R-:W-:Y:S02]  /*0aa0*/  SEL R4, R11, R12, P0 ;  /* 0x0000000c0b047207 */ /* 0x000fe40000000000 */
[----:B------:R-:W-:Y:S01]  /*0ab0*/  SEL R6, R5, R6, P0 ;  /* 0x0000000605067207 */ /* 0x000fe20000000000 */
[----:B------:R-:W-:Y:S01]  /*0ac0*/  IMAD.MOV.U32 R5, RZ, RZ, 0x0 ;  /* 0x00000000ff057424 */ /* 0x000fe200078e00ff */
[----:B------:R-:W-:-:S02]  /*0ad0*/  ISETP.GE.U32.AND P0, PT, R10, UR10, PT ;  /* 0x0000000a0a007c0c */ /* 0x000fc4000bf06070 */
[----:B------:R-:W-:Y:S02]  /*0ae0*/  IADD3 R10, P2, PT, R7, 0x1, RZ ;  /* 0x00000001070a7810 */ /* 0x000fe40007f5e0ff */
[----:B------:R-:W-:Y:S02]  /*0af0*/  ISETP.NE.U32.AND P1, PT, RZ, UR10, PT ;  /* 0x0000000aff007c0c */ /* 0x000fe4000bf25070 */
[----:B------:R-:W-:Y:S01]  /*0b00*/  ISETP.GE.U32.AND.EX P0, PT, R4, UR7, PT, P0 ;  /* 0x0000000704007c0c */ /* 0x000fe2000bf06100 */
[----:B------:R-:W-:Y:S01]  /*0b10*/  IMAD.MOV.U32 R4, RZ, RZ, R0 ;  /* 0x000000ffff047224 */ /* 0x000fe200078e0000 */
[----:B------:R-:W-:Y:S02]  /*0b20*/  IADD3.X R11, PT, PT, RZ, R6, RZ, P2, !PT ;  /* 0x00000006ff0b7210 */ /* 0x000fe400017fe4ff */
[----:B------:R-:W-:Y:S02]  /*0b30*/  ISETP.NE.AND.EX P1, PT, RZ, UR7, PT, P1 ;  /* 0x00000007ff007c0c */ /* 0x000fe4000bf25310 */
[----:B------:R-:W-:-:S02]  /*0b40*/  SEL R10, R10, R7, P0 ;  /* 0x000000070a0a7207 */ /* 0x000fc40000000000 */
[----:B------:R-:W-:Y:S02]  /*0b50*/  SEL R11, R11, R6, P0 ;  /* 0x000000060b0b7207 */ /* 0x000fe40000000000 */
[----:B------:R-:W-:Y:S02]  /*0b60*/  SEL R10, R10, 0xffffffff, P1 ;  /* 0xffffffff0a0a7807 */ /* 0x000fe40000800000 */
[----:B------:R-:W-:Y:S01]  /*0b70*/  SEL R11, R11, 0xffffffff, P1 ;  /* 0xffffffff0b0b7807 */ /* 0x000fe20000800000 */
[----:B------:R-:W-:Y:S06]  /*0b80*/  RET.REL.NODEC R4 `(amplitude_encode_batch_kernel) ;  /* 0xfffffff4041c7950 */ /* 0x000fec0003c3ffff */
.L_x_26:
        /* <DEDUP_REMOVED lines=15> */
.L_x_47:


//--------------------- .text.compute_l2_norms_batch_kernel --------------------------
	.section	.text.compute_l2_norms_batch_kernel,"ax",@progbits
	.align	128
        .global         compute_l2_norms_batch_kernel
        .type           compute_l2_norms_batch_kernel,@function
        .size           compute_l2_norms_batch_kernel,(.L_x_49 - compute_l2_norms_batch_kernel)
        .other          compute_l2_norms_batch_kernel,@"STO_CUDA_ENTRY STV_DEFAULT"
compute_l2_norms_batch_kernel:
.text.compute_l2_norms_batch_kernel:
        /* <DEDUP_REMOVED lines=18> */
[----:B------:R-:W-:-:S07]  /*0120*/  IMAD.MOV.U32 R8, RZ, RZ, RZ ;  /* 0x000000ffff087224 */ /* 0x000fce00078e00ff */
.L_x_29:
        /* <DEDUP_REMOVED lines=13> */
.L_x_28:
[----:B------:R-:W-:Y:S05]  /*0200*/  BSYNC.RECONVERGENT B0 ;  /* 0x0000000000007941 */ /* 0x000fea0003800200 */
.L_x_27:
        /* <DEDUP_REMOVED lines=12> */
[----:B------:R-:W-:-:S07]  /*02d0*/  MOV R6, UR4 ;  /* 0x0000000400067c02 */ /* 0x000fce0008000f00 */
.L_x_31:
[----:B------:R-:W-:-:S04]  /*02e0*/  ISETP.GT.U32.AND P0, PT, R6, R9, PT ;  /* 0x000000090600720c */ /* 0x000fc80003f04070 */
[----:B------:R-:W-:-:S13]  /*02f0*/  ISETP.GT.U32.AND.EX P0, PT, R11, RZ, PT, P0 ;  /* 0x000000ff0b00720c */ /* 0x000fda0003f04100 */
        /* <DEDUP_REMOVED lines=13> */
.L_x_30:
[----:B------:R-:W-:Y:S05]  /*03d0*/  @P1 EXIT ;  /* 0x000000000000194d */ /* 0x000fea0003800000 */
[----:B------:R-:W1:Y:S01]  /*03e0*/  S2UR UR5, SR_CgaCtaId ;  /* 0x00000000000579c3 */ /* 0x000e620000008800 */
[----:B------:R-:W-:Y:S01]  /*03f0*/  UMOV UR4, 0x400 ;  /* 0x0000040000047882 */ /* 0x000fe20000000000 */
[----:B------:R-:W-:Y:S01]  /*0400*/  IMAD.MOV.U32 R8, RZ, RZ, 0x0 ;  /* 0x00000000ff087424 */ /* 0x000fe200078e00ff */
[----:B------:R-:W-:Y:S01]  /*0410*/  MOV R9, 0x3fd80000 ;  /* 0x3fd8000000097802 */ /* 0x000fe20000000f00 */
[----:B-1----:R-:W-:-:S09]  /*0420*/  ULEA UR4, UR5, UR4, 0x18 ;  /* 0x0000000405047291 */ /* 0x002fd2000f8ec0ff */
[----:B0-----:R-:W0:Y:S02]  /*0430*/  LDS.64 R2, [UR4] ;  /* 0x00000004ff027984 */ /* 0x001e240008000a00 */
        /* <DEDUP_REMOVED lines=15> */
[----:B------:R-:W-:Y:S05]  /*0530*/  CALL.REL.NOINC `($__internal_4_$__cuda_sm20_dsqrt_rn_f64_mediumpath_v1) ;  /* 0x00000004000c7944 */ /* 0x000fea0003c00000 */
[----:B------:R-:W-:Y:S02]  /*0540*/  IMAD.MOV.U32 R4, RZ, RZ, R6 ;  /* 0x000000ffff047224 */ /* 0x000fe400078e0006 */
[----:B------:R-:W-:-:S07]  /*0550*/  IMAD.MOV.U32 R5, RZ, RZ, R7 ;  /* 0x000000ffff057224 */ /* 0x000fce00078e0007 */
.L_x_32:
[----:B------:R-:W0:Y:S01]  /*0560*/  MUFU.RCP64H R7, R5 ;  /* 0x0000000500077308 */ /* 0x000e220000001800 */
[----:B------:R-:W-:Y:S01]  /*0570*/  VIADD R6, R5, 0x300402 ;  /* 0x0030040205067836 */ /* 0x000fe20000000000 */
[----:B------:R-:W-:-:S04]  /*0580*/  DSETP.GT.AND P0, PT, R2, RZ, PT ;  /* 0x000000ff0200722a */ /* 0x000fc80003f04000 */
        /* <DEDUP_REMOVED lines=8> */
[----:B------:R-:W-:Y:S01]  /*0610*/  IMAD.MOV.U32 R3, RZ, RZ, R5 ;  /* 0x000000ffff037224 */ /* 0x000fe200078e0005 */
[----:B------:R-:W-:-:S03]  /*0620*/  MOV R2, R4 ;  /* 0x0000000400027202 */ /* 0x000fc60000000f00 */
[----:B------:R-:W-:Y:S01]  /*0630*/  VIADD R6, R0, 0xfff00000 ;  /* 0xfff0000000067836 */ /* 0x000fe20000000000 */
[----:B------:R-:W-:-:S07]  /*0640*/  MOV R0, 0x660 ;  /* 0x0000066000007802 */ /* 0x000fce0000000f00 */
[----:B------:R-:W-:Y:S05]  /*0650*/  CALL.REL.NOINC `($__internal_3_$__cuda_sm20_dblrcp_rn_slowpath_v3) ;  /* 0x0000000000247944 */ /* 0x000fea0003c00000 */
.L_x_33:
[----:B------:R-:W0:Y:S01]  /*0660*/  LDCU.64 UR4, c[0x0][0x388] ;  /* 0x00007100ff0477ac */ /* 0x000e220008000a00 */
[----:B------:R-:W-:Y:S02]  /*0670*/  FSEL R2, R8, RZ, P0 ;  /* 0x000000ff08027208 */ /* 0x000fe40000000000 */
[----:B------:R-:W-:Y:S01]  /*0680*/  FSEL R3, R9, RZ, P0 ;  /* 0x000000ff09037208 */ /* 0x000fe20000000000 */
[----:B0-----:R-:W-:-:S04]  /*0690*/  ULEA UR4, UP0, UR7, UR4, 0x3 ;  /* 0x0000000407047291 */ /* 0x001fc8000f8018ff */
[----:B------:R-:W-:Y:S02]  /*06a0*/  ULEA.HI.X UR5, UR7, UR5, URZ, 0x3, UP0 ;  /* 0x0000000507057291 */ /* 0x000fe400080f1cff */
[----:B------:R-:W-:-:S04]  /*06b0*/  IMAD.U32 R4, RZ, RZ, UR4 ;  /* 0x00000004ff047e24 */ /* 0x000fc8000f8e00ff */
[----:B------:R-:W-:-:S05]  /*06c0*/  IMAD.U32 R5, RZ, RZ, UR5 ;  /* 0x00000005ff057e24 */ /* 0x000fca000f8e00ff */
[----:B------:R-:W-:Y:S01]  /*06d0*/  STG.E.64 desc[UR8][R4.64], R2 ;  /* 0x0000000204007986 */ /* 0x000fe2000c101b08 */
[----:B------:R-:W-:Y:S05]  /*06e0*/  EXIT ;  /* 0x000000000000794d */ /* 0x000fea0003800000 */
        .weak           $__internal_3_$__cuda_sm20_dblrcp_rn_slowpath_v3
        .type           $__internal_3_$__cuda_sm20_dblrcp_rn_slowpath_v3,@function
        .size           $__internal_3_$__cuda_sm20_dblrcp_rn_slowpath_v3,($__internal_4_$__cuda_sm20_dsqrt_rn_f64_mediumpath_v1 - $__internal_3_$__cuda_sm20_dblrcp_rn_slowpath_v3)
$__internal_3_$__cuda_sm20_dblrcp_rn_slowpath_v3:
[----:B------:R-:W-:-:S14]  /*06f0*/  DSETP.GTU.AND P1, PT, |R2|, +INF , PT ;  /* 0x7ff000000200742a */ /* 0x000fdc0003f2c200 */
[----:B------:R-:W-:Y:S05]  /*0700*/  @P1 BRA `(.L_x_34) ;  /* 0x00000000007c1947 */ /* 0x000fea0003800000 */
[----:B------:R-:W-:-:S05]  /*0710*/  LOP3.LUT R7, R3, 0x7fffffff, RZ, 0xc0, !PT ;  /* 0x7fffffff03077812 */ /* 0x000fca00078ec0ff */
[----:B------:R-:W-:-:S05]  /*0720*/  VIADD R4, R7, 0xffffffff ;  /* 0xffffffff07047836 */ /* 0x000fca0000000000 */
[----:B------:R-:W-:-:S13]  /*0730*/  ISETP.GE.U32.AND P1, PT, R4, 0x7fefffff, PT ;  /* 0x7fefffff0400780c */ /* 0x000fda0003f26070 */
[----:B------:R-:W-:Y:S02]  /*0740*/  @P1 LOP3.LUT R5, R3, 0x7ff00000, RZ, 0x3c, !PT ;  /* 0x7ff0000003051812 */ /* 0x000fe400078e3cff */
[----:B------:R-:W-:Y:S01]  /*0750*/  @P1 MOV R4, RZ ;  /* 0x000000ff00041202 */ /* 0x000fe20000000f00 */
        /* <DEDUP_REMOVED lines=16> */
.L_x_36:
        /* <DEDUP_REMOVED lines=10> */
.L_x_34:
[----:B------:R-:W-:Y:S01]  /*0900*/  LOP3.LUT R5, R3, 0x80000, RZ, 0xfc, !PT ;  /* 0x0008000003057812 */ /* 0x000fe200078efcff */
[----:B------:R-:W-:-:S07]  /*0910*/  IMAD.MOV.U32 R4, RZ, RZ, R2 ;  /* 0x000000ffff047224 */ /* 0x000fce00078e0002 */
.L_x_35:
[----:B------:R-:W-:Y:S01]  /*0920*/  IMAD.MOV.U32 R2, RZ, RZ, R0 ;  /* 0x000000ffff027224 */ /* 0x000fe200078e0000 */
[----:B------:R-:W-:Y:S01]  /*0930*/  MOV R9, R5 ;  /* 0x0000000500097202 */ /* 0x000fe20000000f00 */
[----:B------:R-:W-:Y:S02]  /*0940*/  IMAD.MOV.U32 R3, RZ, RZ, 0x0 ;  /* 0x00000000ff037424 */ /* 0x000fe400078e00ff */
[----:B------:R-:W-:Y:S02]  /*0950*/  IMAD.MOV.U32 R8, RZ, RZ, R4 ;  /* 0x000000ffff087224 */ /* 0x000fe400078e0004 */
[----:B------:R-:W-:Y:S05]  /*0960*/  RET.REL.NODEC R2 `(compute_l2_norms_batch_kernel) ;  /* 0xfffffff402a47950 */ /* 0x000fea0003c3ffff */
        .weak           $__internal_4_$__cuda_sm20_dsqrt_rn_f64_mediumpath_v1
        .type           $__internal_4_$__cuda_sm20_dsqrt_rn_f64_mediumpath_v1,@function
        .size           $__internal_4_$__cuda_sm20_dsqrt_rn_f64_mediumpath_v1,(.L_x_49 - $__internal_4_$__cuda_sm20_dsqrt_rn_f64_mediumpath_v1)
$__internal_4_$__cuda_sm20_dsqrt_rn_f64_mediumpath_v1:
        /* <DEDUP_REMOVED lines=11> */
.L_x_37:
[----:B------:R-:W-:-:S14]  /*0a20*/  DSETP.NE.AND P0, PT, R2, RZ, PT ;  /* 0x000000ff0200722a */ /* 0x000fdc0003f05000 */
[----:B------:R-:W-:Y:S05]  /*0a30*/  @!P0 BRA `(.L_x_39) ;  /* 0x0000000000588947 */ /* 0x000fea0003800000 */
[----:B------:R-:W-:-:S13]  /*0a40*/  ISETP.GE.AND P0, PT, R3, RZ, PT ;  /* 0x000000ff0300720c */ /* 0x000fda0003f06270 */
[----:B------:R-:W-:Y:S01]  /*0a50*/  @!P0 IMAD.MOV.U32 R4, RZ, RZ, 0x0 ;  /* 0x00000000ff048424 */ /* 0x000fe200078e00ff */
[----:B------:R-:W-:Y:S01]  /*0a60*/  @!P0 MOV R5, 0xfff80000 ;  /* 0xfff8000000058802 */ /* 0x000fe20000000f00 */
        /* <DEDUP_REMOVED lines=19> */
.L_x_39:
[----:B------:R-:W-:-:S11]  /*0ba0*/  DADD R4, R2, R2 ;  /* 0x0000000002047229 */ /* 0x000fd60000000002 */
.L_x_38:
[----:B------:R-:W-:Y:S01]  /*0bb0*/  MOV R6, R4 ;  /* 0x0000000400067202 */ /* 0x000fe20000000f00 */
[----:B------:R-:W-:Y:S02]  /*0bc0*/  IMAD.MOV.U32 R7, RZ, RZ, R5 ;  /* 0x000000ffff077224 */ /* 0x000fe400078e0005 */
[----:B------:R-:W-:Y:S02]  /*0bd0*/  IMAD.MOV.U32 R4, RZ, RZ, R0 ;  /* 0x000000ffff047224 */ /* 0x000fe400078e0000 */
[----:B------:R-:W-:-:S04]  /*0be0*/  IMAD.MOV.U32 R5, RZ, RZ, 0x0 ;  /* 0x00000000ff057424 */ /* 0x000fc800078e00ff */
[----:B------:R-:W-:Y:S05]  /*0bf0*/  RET.REL.NODEC R4 `(compute_l2_norms_batch_kernel) ;  /* 0xfffffff404007950 */ /* 0x000fea0003c3ffff */
.L_x_40:
        /* <DEDUP_REMOVED lines=16> */
.L_x_49:


//--------------------- .text._Z23amplitude_encode_kernelPKdP7double2mmd --------------------------
	.section	.text._Z23amplitude_encode_kernelPKdP7double2mmd,"ax",@progbits
	.align	128
        .global         _Z23amplitude_encode_kernelPKdP7double2mmd
        .type           _Z23amplitude_encode_kernelPKdP7double2mmd,@function
        .size           _Z23amplitude_encode_kernelPKdP7double2mmd,(.L_x_53 - _Z23amplitude_encode_kernelPKdP7double2mmd)
        .other          _Z23amplitude_encode_kernelPKdP7double2mmd,@"STO_CUDA_ENTRY STV_DEFAULT"
_Z23amplitude_encode_kernelPKdP7double2mmd:
.text._Z23amplitude_encode_kernelPKdP7double2mmd:
[----:B------:R-:W-:Y:S01]  /*0000*/  LDC R1, c[0x0][0x37c] ;  /* 0x0000df00ff017b82 */ /* 0x000fe20000000800 */
[----:B------:R-:W0:Y:S07]  /*0010*/  S2R R0, SR_TID.X ;  /* 0x0000000000007919 */ /* 0x000e2e0000002100 */
[----:B------:R-:W0:Y:S01]  /*0020*/  S2UR UR4, SR_CTAID.X ;  /* 0x00000000000479c3 */ /* 0x000e220000002500 */
[----:B------:R-:W1:Y:S07]  /*0030*/  LDCU.64 UR6, c[0x0][0x398] ;  /* 0x00007300ff0677ac */ /* 0x000e6e0008000a00 */
[----:B------:R-:W0:Y:S02]  /*0040*/  LDC R11, c[0x0][0x360] ;  /* 0x0000d800ff0b7b82 */ /* 0x000e240000000800 */
[----:B0-----:R-:W-:-:S04]  /*0050*/  IMAD R11, R11, UR4, R0 ;  /* 0x000000040b0b7c24 */ /* 0x001fc8000f8e0200 */
[----:B------:R-:W-:-:S03]  /*0060*/  IMAD.WIDE.U32 R2, R11, 0x2, RZ ;  /* 0x000000020b027825 */ /* 0x000fc600078e00ff */
[----:B-1----:R-:W-:-:S04]  /*0070*/  ISETP.GE.U32.AND P0, PT, R2, UR6, PT ;  /* 0x0000000602007c0c */ /* 0x002fc8000bf06070 */
[----:B------:R-:W-:-:S13]  /*0080*/  ISETP.GE.U32.AND.EX P0, PT, R3, UR7, PT, P0 ;  /* 0x0000000703007c0c */ /* 0x000fda000bf06100 */
[----:B------:R-:W-:Y:S05]  /*0090*/  @P0 EXIT ;  /* 0x000000000000094d */ /* 0x000fea0003800000 */
[----:B------:R-:W0:Y:S01]  /*00a0*/  LDCU.64 UR8, c[0x0][0x390] ;  /* 0x00007200ff0877ac */ /* 0x000e220008000a00 */
[----:B------:R-:W-:Y:S01]  /*00b0*/  IADD3 R0, P1, PT, R2, 0x1, RZ ;  /* 0x0000000102007810 */ /* 0x000fe20007f3e0ff */
[----:B------:R-:W-:Y:S01]  /*00c0*/  BSSY.RECONVERGENT B0, `(.L_x_41) ;  /* 0x0000012000007945 */ /* 0x000fe20003800200 */
[----:B------:R-:W-:Y:S01]  /*00d0*/  CS2R R6, SRZ ;  /* 0x0000000000067805 */ /* 0x000fe2000001ff00 */
[----:B------:R-:W1:Y:S02]  /*00e0*/  LDCU.64 UR4, c[0x0][0x358] ;  /* 0x00006b00ff0477ac */ /* 0x000e640008000a00 */
[----:B------:R-:W-:Y:S01]  /*00f0*/  IMAD.X R12, RZ, RZ, R3, P1 ;  /* 0x000000ffff0c7224 */ /* 0x000fe200008e0603 */
[----:B0-----:R-:W-:-:S04]  /*0100*/  ISETP.GE.U32.AND P0, PT, R0, UR8, PT ;  /* 0x0000000800007c0c */ /* 0x001fc8000bf06070 */
[----:B------:R-:W-:-:S13]  /*0110*/  ISETP.GE.U32.AND.EX P0, PT, R12, UR9, PT, P0 ;  /* 0x000000090c007c0c */ /* 0x000fda000bf06100 */
[----:B-1----:R-:W-:Y:S05]  /*0120*/  @P0 BRA `(.L_x_42) ;  /* 0x0000000000100947 */ /* 0x002fea0003800000 */
[----:B------:R-:W0:Y:S02]  /*0130*/  LDC.64 R4, c[0x0][0x380] ;  /* 0x0000e000ff047b82 */ /* 0x000e240000000a00 */
[----:B0-----:R-:W-:-:S06]  /*0140*/  IMAD.WIDE.U32 R4, R11, 0x10, R4 ;  /* 0x000000100b047825 */ /* 0x001fcc00078e0004 */
[----:B------:R-:W5:Y:S01]  /*0150*/  LDG.E.128.CONSTANT R4, desc[UR4][R4.64] ;  /* 0x0000000404047981 */ /* 0x000f62000c1e9d00 */
[----:B------:R-:W-:Y:S05]  /*0160*/  BRA `(.L_x_43) ;  /* 0x00000000001c7947 */ /* 0x000fea0003800000 */
.L_x_42:
[----:B------:R-:W-:Y:S02]  /*0170*/  ISETP.GE.U32.AND P0, PT, R2, UR8, PT ;  /* 0x0000000802007c0c */ /* 0x000fe4000bf06070 */
[----:B------:R-:W-:Y:S02]  /*0180*/  CS2R R4, SRZ ;  /* 0x0000000000047805 */ /* 0x000fe4000001ff00 */
[----:B------:R-:W-:-:S13]  /*0190*/  ISETP.GE.U32.AND.EX P0, PT, R3, UR9, PT, P0 ;  /* 0x0000000903007c0c */ /* 0x000fda000bf06100 */
[----:B------:R-:W-:Y:S05]  /*01a0*/  @P0 BRA `(.L_x_43) ;  /* 0x00000000000c0947 */ /* 0x000fea0003800000 */
[----:B------:R-:W0:Y:S02]  /*01b0*/  LDC.64 R2, c[0x0][0x380] ;  /* 0x0000e000ff027b82 */ /* 0x000e240000000a00 */
[----:B0-----:R-:W-:-:S05]  /*01c0*/  IMAD.WIDE.U32 R2, R11, 0x10, R2 ;  /* 0x000000100b027825 */ /* 0x001fca00078e0002 */
[----:B------:R0:W5:Y:S02]  /*01d0*/  LDG.E.64.CONSTANT R4, desc[UR4][R2.64] ;  /* 0x0000000402047981 */ /* 0x000164000c1e9b00 */
.L_x_43:
[----:B------:R-:W-:Y:S05]  /*01e0*/  BSYNC.RECONVERGENT B0 ;  /* 0x0000000000007941 */ /* 0x000fea0003800200 */
.L_x_41:
[----:B0-----:R-:W0:Y:S01]  /*01f0*/  LDC.64 R2, c[0x0][0x388] ;  /* 0x0000e200ff027b82 */ /* 0x001e220000000a00 */
[----:B------:R-:W1:Y:S01]  /*0200*/  LDCU.64 UR10, c[0x0][0x3a0] ;  /* 0x00007400ff0a77ac */ /* 0x000e620008000a00 */
[----:B------:R-:W-:-:S04]  /*0210*/  ISETP.GE.U32.AND P0, PT, R0, UR6, PT ;  /* 0x0000000600007c0c */ /* 0x000fc8000bf06070 */
[----:B------:R-:W-:Y:S01]  /*0220*/  ISETP.GE.U32.AND.EX P0, PT, R12, UR7, PT, P0 ;  /* 0x000000070c007c0c */ /* 0x000fe2000bf06100 */
[----:B-1---5:R-:W-:Y:S01]  /*0230*/  DMUL R8, R4, UR10 ;  /* 0x0000000a04087c28 */ /* 0x022fe20008000000 */
[----:B0-----:R-:W-:Y:S01]  /*0240*/  IMAD.WIDE.U32 R2, R11, 0x20, R2 ;  /* 0x000000200b027825 */ /* 0x001fe200078e0002 */
[----:B------:R-:W-:-:S05]  /*0250*/  CS2R R10, SRZ ;  /* 0x00000000000a7805 */ /* 0x000fca000001ff00 */
[----:B------:R0:W-:Y:S05]  /*0260*/  STG.E.128 desc[UR4][R2.64], R8 ;  /* 0x0000000802007986 */ /* 0x0001ea000c101d04 */
[----:B------:R-:W-:Y:S05]  /*0270*/  @P0 EXIT ;  /* 0x000000000000094d */ /* 0x000fea0003800000 */
[----:B------:R-:W-:Y:S01]  /*0280*/  DMUL R4, R6, UR10 ;  /* 0x0000000a06047c28 */ /* 0x000fe20008000000 */
[----:B------:R-:W-:-:S06]  /*0290*/  CS2R R6, SRZ ;  /* 0x0000000000067805 */ /* 0x000fcc000001ff00 */
[----:B------:R-:W-:Y:S01]  /*02a0*/  STG.E.128 desc[UR4][R2.64+0x10], R4 ;  /* 0x0000100402007986 */ /* 0x000fe2000c101d04 */
[----:B------:R-:W-:Y:S05]  /*02b0*/  EXIT ;  /* 0x000000000000794d */ /* 0x000fea0003800000 */
.L_x_44:
        /* <DEDUP_REMOVED lines=12> */
.L_x_53:


//--------------------- .nv.shared.fused_amplitude_encode_batch_kernel --------------------------
	.section	.nv.shared.fused_amplitude_encode_batch_kernel,"aw",@nobits
	.sectionflags	@""
	.align	16
	.zero		1024


//--------------------- .nv.shared.reserved.0     --------------------------
	.section	.nv.shared.reserved.0,"aw",@nobits
	.weak		__nv_reservedSMEM_offset_0_alias
	.size		__nv_reservedSMEM_offset_0_alias, 0, 64
	.other		__nv_reservedSMEM_offset_0_alias,@"STO_CUDA_RESERVED_SHARED STV_DEFAULT"
__nv_reservedSMEM_offset_0_alias:
	.zero		0
	.zero		64


//--------------------- .nv.shared.amplitude_encode_batch_kernel --------------------------
	.section	.nv.shared.amplitude_encode_batch_kernel,"aw",@nobits
	.sectionflags	@""
	.align	16
	.zero		1024


//--------------------- .nv.shared.compute_l2_norms_batch_kernel --------------------------
	.section	.nv.shared.compute_l2_norms_batch_kernel,"aw",@nobits
	.sectionflags	@""
	.align	16
	.zero		1024


//--------------------- .nv.shared._Z23amplitude_encode_kernelPKdP7double2mmd --------------------------
	.section	.nv.shared._Z23amplitude_encode_kernelPKdP7double2mmd,"aw",@nobits
	.sectionflags	@""
	.align	16
	.zero		1024


//--------------------- .nv.constant0.fused_amplitude_encode_batch_kernel --------------------------
	.section	.nv.constant0.fused_amplitude_encode_batch_kernel,"a",@progbits
	.sectionflags	@""
	.align	4
.nv.constant0.fused_amplitude_encode_batch_kernel:
	.zero		936


//--------------------- .nv.constant0.amplitude_encode_batch_kernel --------------------------
	.section	.nv.constant0.amplitude_encode_batch_kernel,"a",@progbits
	.sectionflags	@""
	.align	4
.nv.constant0.amplitude_encode_batch_kernel:
	.zero		944


//--------------------- .nv.constant0.compute_l2_norms_batch_kernel --------------------------
	.section	.nv.constant0.compute_l2_norms_batch_kernel,"a",@progbits
	.sectionflags	@""
	.align	4
.nv.constant0.compute_l2_norms_batch_kernel:
	.zero		928


//--------------------- .nv.constant0._Z23amplitude_encode_kernelPKdP7double2mmd --------------------------
	.section	.nv.constant0._Z23amplitude_encode_kernelPKdP7double2mmd,"a",@progbits
	.sectionflags	@""
	.align	4
.nv.constant0._Z23amplitude_encode_kernelPKdP7double2mmd:
	.zero		936


//--------------------- SYMBOLS --------------------------

	.type		.nv.reservedSmem.offset0,@object
	.size		.nv.reservedSmem.offset0,0x4
	.type		.nv.reservedSmem.cap,@object
	.size		.nv.reservedSmem.cap,0x4
